//
// Generated by NVIDIA NVVM Compiler
//
// Compiler Build ID: CL-36424714
// Cuda compilation tools, release 13.0, V13.0.88
// Based on NVVM 20.0.0
//

.version 9.0
.target sm_100
.address_size 64

	// .globl	blendTilesKernel

.visible .entry blendTilesKernel(
	.param .u64 .ptr .align 1 blendTilesKernel_param_0,
	.param .u32 blendTilesKernel_param_1,
	.param .u32 blendTilesKernel_param_2,
	.param .u64 .ptr .align 1 blendTilesKernel_param_3,
	.param .u64 .ptr .align 1 blendTilesKernel_param_4,
	.param .u64 .ptr .align 1 blendTilesKernel_param_5,
	.param .u64 .ptr .align 1 blendTilesKernel_param_6,
	.param .u64 .ptr .align 1 blendTilesKernel_param_7,
	.param .u64 .ptr .align 1 blendTilesKernel_param_8,
	.param .u64 .ptr .align 1 blendTilesKernel_param_9,
	.param .align 4 .b8 blendTilesKernel_param_10[12],
	.param .u64 .ptr .align 1 blendTilesKernel_param_11,
	.param .u64 .ptr .align 1 blendTilesKernel_param_12,
	.param .u32 blendTilesKernel_param_13,
	.param .u32 blendTilesKernel_param_14
)
{
	.reg .pred 	%p<24>;
	.reg .b32 	%r<33>;
	.reg .b32 	%f<301>;
	.reg .b64 	%rd<45>;

	ld.param.f32 	%f43, [blendTilesKernel_param_10+8];
	ld.param.f32 	%f42, [blendTilesKernel_param_10+4];
	ld.param.f32 	%f41, [blendTilesKernel_param_10];
	ld.param.u32 	%r11, [blendTilesKernel_param_1];
	ld.param.u32 	%r14, [blendTilesKernel_param_2];
	ld.param.u64 	%rd7, [blendTilesKernel_param_3];
	ld.param.u64 	%rd9, [blendTilesKernel_param_5];
	ld.param.u64 	%rd10, [blendTilesKernel_param_6];
	ld.param.u64 	%rd12, [blendTilesKernel_param_8];
	ld.param.u64 	%rd13, [blendTilesKernel_param_9];
	ld.param.u64 	%rd15, [blendTilesKernel_param_12];
	ld.param.u32 	%r15, [blendTilesKernel_param_13];
	mov.u32 	%r16, %ctaid.x;
	mov.u32 	%r17, %ctaid.y;
	mad.lo.s32 	%r1, %r15, %r17, %r16;
	shl.b32 	%r18, %r16, 4;
	mov.u32 	%r19, %tid.x;
	add.s32 	%r2, %r18, %r19;
	shl.b32 	%r20, %r17, 4;
	mov.u32 	%r21, %tid.y;
	add.s32 	%r22, %r20, %r21;
	setp.ge.s32 	%p1, %r2, %r11;
	setp.ge.s32 	%p2, %r22, %r14;
	or.pred  	%p3, %p1, %p2;
	@%p3 bra 	$L__BB0_14;
	cvta.to.global.u64 	%rd16, %rd15;
	shl.b32 	%r23, %r1, 1;
	mul.wide.s32 	%rd17, %r23, 4;
	add.s64 	%rd18, %rd16, %rd17;
	ld.global.u32 	%r32, [%rd18];
	ld.global.u32 	%r25, [%rd18+4];
	setp.lt.s32 	%p4, %r32, 0;
	setp.le.s32 	%p5, %r25, %r32;
	mov.f32 	%f296, 0f3DB851EC;
	mov.f32 	%f294, 0f3D8F5C29;
	or.pred  	%p6, %p4, %p5;
	mov.f32 	%f295, %f294;
	@%p6 bra 	$L__BB0_13;
	cvta.to.global.u64 	%rd1, %rd7;
	cvta.to.global.u64 	%rd2, %rd13;
	cvta.to.global.u64 	%rd3, %rd9;
	cvta.to.global.u64 	%rd4, %rd12;
	cvta.to.global.u64 	%rd5, %rd10;
	cvt.rn.f32.u32 	%f49, %r14;
	cvt.rn.f32.u32 	%f50, %r22;
	add.f32 	%f51, %f50, 0f3F000000;
	div.rn.f32 	%f1, %f51, %f49;
	cvt.rn.f32.s32 	%f52, %r11;
	cvt.rn.f32.s32 	%f53, %r2;
	add.f32 	%f54, %f53, 0f3F000000;
	div.rn.f32 	%f2, %f54, %f52;
	mov.f32 	%f295, 0f3D8F5C29;
	mov.f32 	%f296, 0f3DB851EC;
	mov.f32 	%f297, 0f00000000;
	mov.f32 	%f294, %f295;
$L__BB0_3:
	ld.param.u32 	%r31, [blendTilesKernel_param_14];
	ld.param.u64 	%rd44, [blendTilesKernel_param_11];
	cvta.to.global.u64 	%rd19, %rd44;
	mul.wide.u32 	%rd20, %r32, 4;
	add.s64 	%rd21, %rd19, %rd20;
	ld.global.u32 	%r7, [%rd21];
	setp.lt.s32 	%p7, %r7, 0;
	setp.ge.s32 	%p8, %r7, %r31;
	or.pred  	%p9, %p7, %p8;
	@%p9 bra 	$L__BB0_12;
	ld.param.u64 	%rd42, [blendTilesKernel_param_4];
	shl.b32 	%r26, %r7, 2;
	cvta.to.global.u64 	%rd22, %rd42;
	mul.wide.u32 	%rd23, %r26, 4;
	add.s64 	%rd24, %rd22, %rd23;
	ld.global.f32 	%f7, [%rd24];
	ld.global.f32 	%f8, [%rd24+4];
	ld.global.f32 	%f55, [%rd24+8];
	ld.global.f32 	%f9, [%rd24+12];
	mul.f32 	%f56, %f7, %f9;
	mul.f32 	%f57, %f8, %f55;
	sub.f32 	%f10, %f56, %f57;
	setp.le.f32 	%p10, %f10, 0f358637BD;
	@%p10 bra 	$L__BB0_12;
	mul.wide.u32 	%rd25, %r7, 8;
	add.s64 	%rd26, %rd1, %rd25;
	ld.global.v2.f32 	{%f58, %f59}, [%rd26];
	rcp.rn.f32 	%f60, %f10;
	mul.f32 	%f61, %f9, %f60;
	neg.f32 	%f62, %f8;
	mul.f32 	%f63, %f60, %f62;
	mul.f32 	%f64, %f7, %f60;
	sub.f32 	%f65, %f2, %f58;
	sub.f32 	%f66, %f1, %f59;
	mul.f32 	%f67, %f61, %f65;
	fma.rn.f32 	%f68, %f63, %f66, %f67;
	mul.f32 	%f69, %f63, %f65;
	fma.rn.f32 	%f70, %f64, %f66, %f69;
	mul.f32 	%f71, %f66, %f70;
	fma.rn.f32 	%f72, %f65, %f68, %f71;
	mul.f32 	%f11, %f72, 0fBF000000;
	mul.wide.u32 	%rd27, %r7, 4;
	add.s64 	%rd28, %rd2, %rd27;
	ld.global.u32 	%r8, [%rd28];
	setp.lt.s32 	%p11, %r8, 0;
	@%p11 bra 	$L__BB0_12;
	fma.rn.f32 	%f73, %f11, 0f3BBB989D, 0f3F000000;
	cvt.sat.f32.f32 	%f74, %f73;
	mov.f32 	%f75, 0f4B400001;
	mov.f32 	%f76, 0f437C0000;
	fma.rm.f32 	%f77, %f74, %f76, %f75;
	mul.wide.u32 	%rd29, %r8, 4;
	add.s64 	%rd30, %rd3, %rd29;
	ld.global.f32 	%f78, [%rd30];
	add.f32 	%f79, %f77, 0fCB40007F;
	neg.f32 	%f80, %f79;
	fma.rn.f32 	%f81, %f11, 0f3FB8AA3B, %f80;
	fma.rn.f32 	%f82, %f11, 0f32A57060, %f81;
	ex2.approx.ftz.f32 	%f83, %f82;
	mov.b32 	%r27, %f77;
	shl.b32 	%r28, %r27, 23;
	mov.b32 	%f84, %r28;
	mul.f32 	%f85, %f83, %f84;
	mul.f32 	%f86, %f85, %f78;
	min.f32 	%f12, %f86, 0f3F800000;
	setp.lt.f32 	%p12, %f12, 0f38D1B717;
	@%p12 bra 	$L__BB0_12;
	mul.lo.s32 	%r9, %r8, 3;
	mul.wide.u32 	%rd31, %r9, 4;
	add.s64 	%rd32, %rd4, %rd31;
	ld.global.f32 	%f87, [%rd32];
	ld.global.f32 	%f88, [%rd32+4];
	ld.global.f32 	%f89, [%rd32+8];
	sub.f32 	%f292, %f41, %f87;
	sub.f32 	%f291, %f42, %f88;
	sub.f32 	%f293, %f43, %f89;
	mul.f32 	%f90, %f291, %f291;
	fma.rn.f32 	%f91, %f292, %f292, %f90;
	fma.rn.f32 	%f92, %f293, %f293, %f91;
	sqrt.rn.f32 	%f16, %f92;
	setp.leu.f32 	%p13, %f16, 0f358637BD;
	@%p13 bra 	$L__BB0_9;
	div.rn.f32 	%f292, %f292, %f16;
	div.rn.f32 	%f291, %f291, %f16;
	div.rn.f32 	%f293, %f293, %f16;
$L__BB0_9:
	mul.f32 	%f93, %f292, %f292;
	fma.rn.f32 	%f94, %f291, %f291, %f93;
	fma.rn.f32 	%f95, %f293, %f293, %f94;
	sqrt.rn.f32 	%f23, %f95;
	setp.leu.f32 	%p14, %f23, 0f358637BD;
	@%p14 bra 	$L__BB0_11;
	div.rn.f32 	%f292, %f292, %f23;
	div.rn.f32 	%f291, %f291, %f23;
	div.rn.f32 	%f293, %f293, %f23;
$L__BB0_11:
	ld.param.u64 	%rd43, [blendTilesKernel_param_7];
	mul.f32 	%f96, %f292, %f292;
	mul.f32 	%f97, %f291, %f291;
	mul.f32 	%f98, %f293, %f293;
	mul.f32 	%f99, %f291, 0f3EFA2A2C;
	mul.f32 	%f100, %f293, 0f3EFA2A2C;
	mul.f32 	%f101, %f292, 0f3EFA2A2C;
	mul.f32 	%f102, %f292, 0f3F8BD89D;
	mul.f32 	%f103, %f291, %f102;
	mul.f32 	%f104, %f291, 0f3F8BD89D;
	mul.f32 	%f105, %f104, %f293;
	fma.rn.f32 	%f106, %f98, 0f40400000, 0fBF800000;
	mul.f32 	%f107, %f106, 0f3EA17B0F;
	mul.f32 	%f108, %f102, %f293;
	sub.f32 	%f109, %f96, %f97;
	mul.f32 	%f110, %f109, 0f3F0BD89D;
	mul.f32 	%f111, %f291, 0f3F170D19;
	mul.f32 	%f112, %f96, 0f40400000;
	sub.f32 	%f113, %f112, %f97;
	mul.f32 	%f114, %f111, %f113;
	mul.f32 	%f115, %f292, 0f4038FFC7;
	mul.f32 	%f116, %f291, %f115;
	mul.f32 	%f117, %f293, %f116;
	mul.f32 	%f118, %f291, 0f3EEA01E8;
	fma.rn.f32 	%f119, %f98, 0f40A00000, 0fBF800000;
	mul.f32 	%f120, %f118, %f119;
	mul.f32 	%f121, %f293, 0f3EBF10F8;
	fma.rn.f32 	%f122, %f98, 0f40A00000, 0fC0400000;
	mul.f32 	%f123, %f121, %f122;
	mul.f32 	%f124, %f292, 0f3EEA01E8;
	mul.f32 	%f125, %f124, %f119;
	mul.f32 	%f126, %f293, 0f3FB8FFC7;
	mul.f32 	%f127, %f126, %f109;
	mul.f32 	%f128, %f292, 0f3F170D19;
	fma.rn.f32 	%f129, %f97, 0fC0400000, %f96;
	mul.f32 	%f130, %f128, %f129;
	mul.wide.u32 	%rd33, %r9, 4;
	add.s64 	%rd34, %rd5, %rd33;
	ld.global.f32 	%f131, [%rd34];
	mul.lo.s32 	%r29, %r8, 45;
	cvta.to.global.u64 	%rd35, %rd43;
	mul.wide.u32 	%rd36, %r29, 4;
	add.s64 	%rd37, %rd35, %rd36;
	ld.global.f32 	%f132, [%rd37];
	fma.rn.f32 	%f133, %f132, %f99, %f131;
	ld.global.f32 	%f134, [%rd37+4];
	fma.rn.f32 	%f135, %f134, %f100, %f133;
	ld.global.f32 	%f136, [%rd37+8];
	fma.rn.f32 	%f137, %f136, %f101, %f135;
	ld.global.f32 	%f138, [%rd37+12];
	fma.rn.f32 	%f139, %f138, %f103, %f137;
	ld.global.f32 	%f140, [%rd37+16];
	fma.rn.f32 	%f141, %f140, %f105, %f139;
	ld.global.f32 	%f142, [%rd37+20];
	fma.rn.f32 	%f143, %f142, %f107, %f141;
	ld.global.f32 	%f144, [%rd37+24];
	fma.rn.f32 	%f145, %f144, %f108, %f143;
	ld.global.f32 	%f146, [%rd37+28];
	fma.rn.f32 	%f147, %f146, %f110, %f145;
	ld.global.f32 	%f148, [%rd37+32];
	fma.rn.f32 	%f149, %f148, %f114, %f147;
	ld.global.f32 	%f150, [%rd37+36];
	fma.rn.f32 	%f151, %f150, %f117, %f149;
	ld.global.f32 	%f152, [%rd37+40];
	fma.rn.f32 	%f153, %f152, %f120, %f151;
	ld.global.f32 	%f154, [%rd37+44];
	fma.rn.f32 	%f155, %f154, %f123, %f153;
	ld.global.f32 	%f156, [%rd37+48];
	fma.rn.f32 	%f157, %f156, %f125, %f155;
	ld.global.f32 	%f158, [%rd37+52];
	fma.rn.f32 	%f159, %f158, %f127, %f157;
	ld.global.f32 	%f160, [%rd37+56];
	fma.rn.f32 	%f161, %f160, %f130, %f159;
	abs.f32 	%f162, %f161;
	mul.f32 	%f163, %f162, 0f4038AA3B;
	ex2.approx.ftz.f32 	%f164, %f163;
	add.f32 	%f165, %f164, 0f3F800000;
	rcp.approx.ftz.f32 	%f166, %f165;
	fma.rn.f32 	%f167, %f166, 0fC0000000, 0f3F800000;
	setp.ge.f32 	%p15, %f162, 0f41102CB4;
	selp.f32 	%f168, 0f3F800000, %f167, %p15;
	copysign.f32 	%f169, %f161, %f168;
	mul.f32 	%f170, %f161, %f161;
	fma.rn.f32 	%f171, %f170, 0f3C80F082, 0fBD563CAE;
	fma.rn.f32 	%f172, %f171, %f170, 0f3E085941;
	fma.rn.f32 	%f173, %f172, %f170, 0fBEAAA9ED;
	fma.rn.f32 	%f174, %f173, %f170, 0f00000000;
	fma.rn.f32 	%f175, %f174, %f161, %f161;
	setp.ge.f32 	%p16, %f162, 0f3F19999A;
	selp.f32 	%f176, %f169, %f175, %p16;
	fma.rn.f32 	%f177, %f176, 0f3F000000, 0f3F000000;
	ld.global.f32 	%f178, [%rd34+4];
	ld.global.f32 	%f179, [%rd37+60];
	fma.rn.f32 	%f180, %f179, %f99, %f178;
	ld.global.f32 	%f181, [%rd37+64];
	fma.rn.f32 	%f182, %f181, %f100, %f180;
	ld.global.f32 	%f183, [%rd37+68];
	fma.rn.f32 	%f184, %f183, %f101, %f182;
	ld.global.f32 	%f185, [%rd37+72];
	fma.rn.f32 	%f186, %f185, %f103, %f184;
	ld.global.f32 	%f187, [%rd37+76];
	fma.rn.f32 	%f188, %f187, %f105, %f186;
	ld.global.f32 	%f189, [%rd37+80];
	fma.rn.f32 	%f190, %f189, %f107, %f188;
	ld.global.f32 	%f191, [%rd37+84];
	fma.rn.f32 	%f192, %f191, %f108, %f190;
	ld.global.f32 	%f193, [%rd37+88];
	fma.rn.f32 	%f194, %f193, %f110, %f192;
	ld.global.f32 	%f195, [%rd37+92];
	fma.rn.f32 	%f196, %f195, %f114, %f194;
	ld.global.f32 	%f197, [%rd37+96];
	fma.rn.f32 	%f198, %f197, %f117, %f196;
	ld.global.f32 	%f199, [%rd37+100];
	fma.rn.f32 	%f200, %f199, %f120, %f198;
	ld.global.f32 	%f201, [%rd37+104];
	fma.rn.f32 	%f202, %f201, %f123, %f200;
	ld.global.f32 	%f203, [%rd37+108];
	fma.rn.f32 	%f204, %f203, %f125, %f202;
	ld.global.f32 	%f205, [%rd37+112];
	fma.rn.f32 	%f206, %f205, %f127, %f204;
	ld.global.f32 	%f207, [%rd37+116];
	fma.rn.f32 	%f208, %f207, %f130, %f206;
	abs.f32 	%f209, %f208;
	mul.f32 	%f210, %f209, 0f4038AA3B;
	ex2.approx.ftz.f32 	%f211, %f210;
	add.f32 	%f212, %f211, 0f3F800000;
	rcp.approx.ftz.f32 	%f213, %f212;
	fma.rn.f32 	%f214, %f213, 0fC0000000, 0f3F800000;
	setp.ge.f32 	%p17, %f209, 0f41102CB4;
	selp.f32 	%f215, 0f3F800000, %f214, %p17;
	copysign.f32 	%f216, %f208, %f215;
	mul.f32 	%f217, %f208, %f208;
	fma.rn.f32 	%f218, %f217, 0f3C80F082, 0fBD563CAE;
	fma.rn.f32 	%f219, %f218, %f217, 0f3E085941;
	fma.rn.f32 	%f220, %f219, %f217, 0fBEAAA9ED;
	fma.rn.f32 	%f221, %f220, %f217, 0f00000000;
	fma.rn.f32 	%f222, %f221, %f208, %f208;
	setp.ge.f32 	%p18, %f209, 0f3F19999A;
	selp.f32 	%f223, %f216, %f222, %p18;
	fma.rn.f32 	%f224, %f223, 0f3F000000, 0f3F000000;
	ld.global.f32 	%f225, [%rd34+8];
	ld.global.f32 	%f226, [%rd37+120];
	fma.rn.f32 	%f227, %f226, %f99, %f225;
	ld.global.f32 	%f228, [%rd37+124];
	fma.rn.f32 	%f229, %f228, %f100, %f227;
	ld.global.f32 	%f230, [%rd37+128];
	fma.rn.f32 	%f231, %f230, %f101, %f229;
	ld.global.f32 	%f232, [%rd37+132];
	fma.rn.f32 	%f233, %f232, %f103, %f231;
	ld.global.f32 	%f234, [%rd37+136];
	fma.rn.f32 	%f235, %f234, %f105, %f233;
	ld.global.f32 	%f236, [%rd37+140];
	fma.rn.f32 	%f237, %f236, %f107, %f235;
	ld.global.f32 	%f238, [%rd37+144];
	fma.rn.f32 	%f239, %f238, %f108, %f237;
	ld.global.f32 	%f240, [%rd37+148];
	fma.rn.f32 	%f241, %f240, %f110, %f239;
	ld.global.f32 	%f242, [%rd37+152];
	fma.rn.f32 	%f243, %f242, %f114, %f241;
	ld.global.f32 	%f244, [%rd37+156];
	fma.rn.f32 	%f245, %f244, %f117, %f243;
	ld.global.f32 	%f246, [%rd37+160];
	fma.rn.f32 	%f247, %f246, %f120, %f245;
	ld.global.f32 	%f248, [%rd37+164];
	fma.rn.f32 	%f249, %f248, %f123, %f247;
	ld.global.f32 	%f250, [%rd37+168];
	fma.rn.f32 	%f251, %f250, %f125, %f249;
	ld.global.f32 	%f252, [%rd37+172];
	fma.rn.f32 	%f253, %f252, %f127, %f251;
	ld.global.f32 	%f254, [%rd37+176];
	fma.rn.f32 	%f255, %f254, %f130, %f253;
	abs.f32 	%f256, %f255;
	mul.f32 	%f257, %f256, 0f4038AA3B;
	ex2.approx.ftz.f32 	%f258, %f257;
	add.f32 	%f259, %f258, 0f3F800000;
	rcp.approx.ftz.f32 	%f260, %f259;
	fma.rn.f32 	%f261, %f260, 0fC0000000, 0f3F800000;
	setp.ge.f32 	%p19, %f256, 0f41102CB4;
	selp.f32 	%f262, 0f3F800000, %f261, %p19;
	copysign.f32 	%f263, %f255, %f262;
	mul.f32 	%f264, %f255, %f255;
	fma.rn.f32 	%f265, %f264, 0f3C80F082, 0fBD563CAE;
	fma.rn.f32 	%f266, %f265, %f264, 0f3E085941;
	fma.rn.f32 	%f267, %f266, %f264, 0fBEAAA9ED;
	fma.rn.f32 	%f268, %f267, %f264, 0f00000000;
	fma.rn.f32 	%f269, %f268, %f255, %f255;
	setp.ge.f32 	%p20, %f256, 0f3F19999A;
	selp.f32 	%f270, %f263, %f269, %p20;
	fma.rn.f32 	%f271, %f270, 0f3F000000, 0f3F000000;
	mov.f32 	%f272, 0f3F800000;
	sub.f32 	%f273, %f272, %f297;
	mul.f32 	%f274, %f273, %f177;
	fma.rn.f32 	%f294, %f12, %f274, %f294;
	mul.f32 	%f275, %f273, %f224;
	fma.rn.f32 	%f295, %f12, %f275, %f295;
	mul.f32 	%f276, %f273, %f271;
	fma.rn.f32 	%f296, %f12, %f276, %f296;
	fma.rn.f32 	%f297, %f273, %f12, %f297;
$L__BB0_12:
	add.s32 	%r32, %r32, 1;
	setp.lt.s32 	%p21, %r32, %r25;
	setp.lt.f32 	%p22, %f297, 0f3F7D70A4;
	and.pred  	%p23, %p21, %p22;
	@%p23 bra 	$L__BB0_3;
$L__BB0_13:
	ld.param.u64 	%rd41, [blendTilesKernel_param_0];
	max.f32 	%f277, %f294, 0f00000000;
	min.f32 	%f278, %f277, 0f3F800000;
	max.f32 	%f279, %f295, 0f00000000;
	min.f32 	%f280, %f279, 0f3F800000;
	max.f32 	%f281, %f296, 0f00000000;
	min.f32 	%f282, %f281, 0f3F800000;
	mad.lo.s32 	%r30, %r11, %r22, %r2;
	cvta.to.global.u64 	%rd38, %rd41;
	mul.wide.s32 	%rd39, %r30, 16;
	add.s64 	%rd40, %rd38, %rd39;
	mov.f32 	%f283, 0f3F800000;
	st.global.v4.f32 	[%rd40], {%f278, %f280, %f282, %f283};
$L__BB0_14:
	ret;

}


// ===== COMPILED SASS (sm_100) =====

	.target	sm_100

	.elftype	@"ET_EXEC"


//--------------------- .note.nv.tkinfo           --------------------------
	.section	.note.nv.tkinfo,"",@"SHT_NOTE"
	.sectionflags	@"SHF_NOTE_NV_TKINFO"
	.tkinfo
        /*0018*/ 	.word	0x00000002
        /*0030*/ 	.string	""
        /*0030*/ 	.string	"ptxas"
        /*0030*/ 	.string	"Cuda compilation tools, release 13.0, V13.0.88"
        /*0030*/ 	.string	"Build cuda_13.0.r13.0/compiler.36424714_0"
        /*0030*/ 	.string	"-arch sm_100 -m 64 "



//--------------------- .note.nv.cuinfo           --------------------------
	.section	.note.nv.cuinfo,"",@"SHT_NOTE"
	.sectionflags	@"SHF_NOTE_NV_CUINFO"
        /*0018*/ 	.short	0x0002
        /*001a*/ 	.short	0x0064
        /*001c*/ 	.short	0x0082
	.zero		2


//--------------------- .nv.info                  --------------------------
	.section	.nv.info,"",@"SHT_CUDA_INFO"
	.align	4


	//----- nvinfo : EIATTR_REGCOUNT
	.align		4
        /*0000*/ 	.byte	0x04, 0x2f
        /*0002*/ 	.short	(.L_1 - .L_0)
	.align		4
.L_0:
        /*0004*/ 	.word	index@(blendTilesKernel)
        /*0008*/ 	.word	0x00000020


	//----- nvinfo : EIATTR_FRAME_SIZE
	.align		4
.L_1:
        /*000c*/ 	.byte	0x04, 0x11
        /*000e*/ 	.short	(.L_3 - .L_2)
	.align		4
.L_2:
        /*0010*/ 	.word	index@($__internal_2_$__cuda_sm3x_div_rn_noftz_f32_slowpath)
        /*0014*/ 	.word	0x00000000


	//----- nvinfo : EIATTR_FRAME_SIZE
	.align		4
.L_3:
        /*0018*/ 	.byte	0x04, 0x11
        /*001a*/ 	.short	(.L_5 - .L_4)
	.align		4
.L_4:
        /*001c*/ 	.word	index@($__internal_1_$__cuda_sm20_sqrt_rn_f32_slowpath)
        /*0020*/ 	.word	0x00000000


	//----- nvinfo : EIATTR_FRAME_SIZE
	.align		4
.L_5:
        /*0024*/ 	.byte	0x04, 0x11
        /*0026*/ 	.short	(.L_7 - .L_6)
	.align		4
.L_6:
        /*0028*/ 	.word	index@($__internal_0_$__cuda_sm20_rcp_rn_f32_slowpath)
        /*002c*/ 	.word	0x00000000


	//----- nvinfo : EIATTR_FRAME_SIZE
	.align		4
.L_7:
        /*0030*/ 	.byte	0x04, 0x11
        /*0032*/ 	.short	(.L_9 - .L_8)
	.align		4
.L_8:
        /*0034*/ 	.word	index@(blendTilesKernel)
        /*0038*/ 	.word	0x00000000


	//----- nvinfo : EIATTR_MIN_STACK_SIZE
	.align		4
.L_9:
        /*003c*/ 	.byte	0x04, 0x12
        /*003e*/ 	.short	(.L_11 - .L_10)
	.align		4
.L_10:
        /*0040*/ 	.word	index@(blendTilesKernel)
        /*0044*/ 	.word	0x00000000
.L_11:


//--------------------- .nv.compat                --------------------------
	.section	.nv.compat,"",@"SHT_CUDA_COMPAT_INFO"
	.align	4
        /*0000*/ 	.byte	0x02, 0x09, 0x00, 0x00, 0x02, 0x02, 0x01, 0x00, 0x02, 0x05, 0x05, 0x00, 0x03, 0x07, 0x01, 0x01
        /*0010*/ 	.byte	0x02, 0x03, 0x00, 0x00, 0x02, 0x06, 0x01, 0x00, 0x04, 0x0b, 0x08, 0x00, 0x01, 0x00, 0x00, 0x00
        /*0020*/ 	.byte	0x00, 0x00, 0x00, 0x00


//--------------------- .nv.info.blendTilesKernel --------------------------
	.section	.nv.info.blendTilesKernel,"",@"SHT_CUDA_INFO"
	.sectionflags	@""
	.align	4


	//----- nvinfo : EIATTR_CUDA_API_VERSION
	.align		4
        /*0000*/ 	.byte	0x04, 0x37
        /*0002*/ 	.short	(.L_13 - .L_12)
.L_12:
        /*0004*/ 	.word	0x00000082


	//----- nvinfo : EIATTR_KPARAM_INFO
	.align		4
.L_13:
        /*0008*/ 	.byte	0x04, 0x17
        /*000a*/ 	.short	(.L_15 - .L_14)
.L_14:
        /*000c*/ 	.word	0x00000000
        /*0010*/ 	.short	0x000e
        /*0012*/ 	.short	0x006c
        /*0014*/ 	.byte	0x00, 0xf0, 0x11, 0x00


	//----- nvinfo : EIATTR_KPARAM_INFO
	.align		4
.L_15:
        /*0018*/ 	.byte	0x04, 0x17
        /*001a*/ 	.short	(.L_17 - .L_16)
.L_16:
        /*001c*/ 	.word	0x00000000
        /*0020*/ 	.short	0x000d
        /*0022*/ 	.short	0x0068
        /*0024*/ 	.byte	0x00, 0xf0, 0x11, 0x00


	//----- nvinfo : EIATTR_KPARAM_INFO
	.align		4
.L_17:
        /*0028*/ 	.byte	0x04, 0x17
        /*002a*/ 	.short	(.L_19 - .L_18)
.L_18:
        /*002c*/ 	.word	0x00000000
        /*0030*/ 	.short	0x000c
        /*0032*/ 	.short	0x0060
        /*0034*/ 	.byte	0x00, 0xf5, 0x21, 0x00


	//----- nvinfo : EIATTR_KPARAM_INFO
	.align		4
.L_19:
        /*0038*/ 	.byte	0x04, 0x17
        /*003a*/ 	.short	(.L_21 - .L_20)
.L_20:
        /*003c*/ 	.word	0x00000000
        /*0040*/ 	.short	0x000b
        /*0042*/ 	.short	0x0058
        /*0044*/ 	.byte	0x00, 0xf5, 0x21, 0x00


	//----- nvinfo : EIATTR_KPARAM_INFO
	.align		4
.L_21:
        /*0048*/ 	.byte	0x04, 0x17
        /*004a*/ 	.short	(.L_23 - .L_22)
.L_22:
        /*004c*/ 	.word	0x00000000
        /*0050*/ 	.short	0x000a
        /*0052*/ 	.short	0x0048
        /*0054*/ 	.byte	0x00, 0xf0, 0x31, 0x00


	//----- nvinfo : EIATTR_KPARAM_INFO
	.align		4
.L_23:
        /*0058*/ 	.byte	0x04, 0x17
        /*005a*/ 	.short	(.L_25 - .L_24)
.L_24:
        /*005c*/ 	.word	0x00000000
        /*0060*/ 	.short	0x0009
        /*0062*/ 	.short	0x0040
        /*0064*/ 	.byte	0x00, 0xf5, 0x21, 0x00


	//----- nvinfo : EIATTR_KPARAM_INFO
	.align		4
.L_25:
        /*0068*/ 	.byte	0x04, 0x17
        /*006a*/ 	.short	(.L_27 - .L_26)
.L_26:
        /*006c*/ 	.word	0x00000000
        /*0070*/ 	.short	0x0008
        /*0072*/ 	.short	0x0038
        /*0074*/ 	.byte	0x00, 0xf5, 0x21, 0x00


	//----- nvinfo : EIATTR_KPARAM_INFO
	.align		4
.L_27:
        /*0078*/ 	.byte	0x04, 0x17
        /*007a*/ 	.short	(.L_29 - .L_28)
.L_28:
        /*007c*/ 	.word	0x00000000
        /*0080*/ 	.short	0x0007
        /*0082*/ 	.short	0x0030
        /*0084*/ 	.byte	0x00, 0xf5, 0x21, 0x00


	//----- nvinfo : EIATTR_KPARAM_INFO
	.align		4
.L_29:
        /*0088*/ 	.byte	0x04, 0x17
        /*008a*/ 	.short	(.L_31 - .L_30)
.L_30:
        /*008c*/ 	.word	0x00000000
        /*0090*/ 	.short	0x0006
        /*0092*/ 	.short	0x0028
        /*0094*/ 	.byte	0x00, 0xf5, 0x21, 0x00


	//----- nvinfo : EIATTR_KPARAM_INFO
	.align		4
.L_31:
        /*0098*/ 	.byte	0x04, 0x17
        /*009a*/ 	.short	(.L_33 - .L_32)
.L_32:
        /*009c*/ 	.word	0x00000000
        /*00a0*/ 	.short	0x0005
        /*00a2*/ 	.short	0x0020
        /*00a4*/ 	.byte	0x00, 0xf5, 0x21, 0x00


	//----- nvinfo : EIATTR_KPARAM_INFO
	.align		4
.L_33:
        /*00a8*/ 	.byte	0x04, 0x17
        /*00aa*/ 	.short	(.L_35 - .L_34)
.L_34:
        /*00ac*/ 	.word	0x00000000
        /*00b0*/ 	.short	0x0004
        /*00b2*/ 	.short	0x0018
        /*00b4*/ 	.byte	0x00, 0xf5, 0x21, 0x00


	//----- nvinfo : EIATTR_KPARAM_INFO
	.align		4
.L_35:
        /*00b8*/ 	.byte	0x04, 0x17
        /*00ba*/ 	.short	(.L_37 - .L_36)
.L_36:
        /*00bc*/ 	.word	0x00000000
        /*00c0*/ 	.short	0x0003
        /*00c2*/ 	.short	0x0010
        /*00c4*/ 	.byte	0x00, 0xf5, 0x21, 0x00


	//----- nvinfo : EIATTR_KPARAM_INFO
	.align		4
.L_37:
        /*00c8*/ 	.byte	0x04, 0x17
        /*00ca*/ 	.short	(.L_39 - .L_38)
.L_38:
        /*00cc*/ 	.word	0x00000000
        /*00d0*/ 	.short	0x0002
        /*00d2*/ 	.short	0x000c
        /*00d4*/ 	.byte	0x00, 0xf0, 0x11, 0x00


	//----- nvinfo : EIATTR_KPARAM_INFO
	.align		4
.L_39:
        /*00d8*/ 	.byte	0x04, 0x17
        /*00da*/ 	.short	(.L_41 - .L_40)
.L_40:
        /*00dc*/ 	.word	0x00000000
        /*00e0*/ 	.short	0x0001
        /*00e2*/ 	.short	0x0008
        /*00e4*/ 	.byte	0x00, 0xf0, 0x11, 0x00


	//----- nvinfo : EIATTR_KPARAM_INFO
	.align		4
.L_41:
        /*00e8*/ 	.byte	0x04, 0x17
        /*00ea*/ 	.short	(.L_43 - .L_42)
.L_42:
        /*00ec*/ 	.word	0x00000000
        /*00f0*/ 	.short	0x0000
        /*00f2*/ 	.short	0x0000
        /*00f4*/ 	.byte	0x00, 0xf5, 0x21, 0x00


	//----- nvinfo : EIATTR_SPARSE_MMA_MASK
	.align		4
.L_43:
        /*00f8*/ 	.byte	0x03, 0x50
        /*00fa*/ 	.short	0x0000


	//----- nvinfo : EIATTR_MAXREG_COUNT
	.align		4
        /*00fc*/ 	.byte	0x03, 0x1b
        /*00fe*/ 	.short	0x00ff


	//----- nvinfo : EIATTR_MERCURY_ISA_VERSION
	.align		4
        /*0100*/ 	.byte	0x03, 0x5f
        /*0102*/ 	.short	0x0101


	//----- nvinfo : EIATTR_VRC_CTA_INIT_COUNT
	.align		4
        /*0104*/ 	.byte	0x02, 0x4a
	.zero		1
	.zero		1


	//----- nvinfo : EIATTR_EXIT_INSTR_OFFSETS
	.align		4
        /*0108*/ 	.byte	0x04, 0x1c
        /*010a*/ 	.short	(.L_45 - .L_44)


	//   ....[0]....
.L_44:
        /*010c*/ 	.word	0x000000c0


	//   ....[1]....
        /*0110*/ 	.word	0x00001ec0


	//----- nvinfo : EIATTR_CRS_STACK_SIZE
	.align		4
.L_45:
        /*0114*/ 	.byte	0x04, 0x1e
        /*0116*/ 	.short	(.L_47 - .L_46)
.L_46:
        /*0118*/ 	.word	0x00000000


	//----- nvinfo : EIATTR_CBANK_PARAM_SIZE
	.align		4
.L_47:
        /*011c*/ 	.byte	0x03, 0x19
        /*011e*/ 	.short	0x0070


	//----- nvinfo : EIATTR_PARAM_CBANK
	.align		4
        /*0120*/ 	.byte	0x04, 0x0a
        /*0122*/ 	.short	(.L_49 - .L_48)
	.align		4
.L_48:
        /*0124*/ 	.word	index@(.nv.constant0.blendTilesKernel)
        /*0128*/ 	.short	0x0380
        /*012a*/ 	.short	0x0070


	//----- nvinfo : EIATTR_SW_WAR
	.align		4
.L_49:
        /*012c*/ 	.byte	0x04, 0x36
        /*012e*/ 	.short	(.L_51 - .L_50)
.L_50:
        /*0130*/ 	.word	0x00000008
.L_51:


//--------------------- .nv.callgraph             --------------------------
	.section	.nv.callgraph,"",@"SHT_CUDA_CALLGRAPH"
	.align	4
	.sectionentsize	8
	.align		4
        /*0000*/ 	.word	0x00000000
	.align		4
        /*0004*/ 	.word	0xffffffff
	.align		4
        /*0008*/ 	.word	0x00000000
	.align		4
        /*000c*/ 	.word	0xfffffffe
	.align		4
        /*0010*/ 	.word	0x00000000
	.align		4
        /*0014*/ 	.word	0xfffffffd
	.align		4
        /*0018*/ 	.word	0x00000000
	.align		4
        /*001c*/ 	.word	0xfffffffc


//--------------------- .text.blendTilesKernel    --------------------------
	.section	.text.blendTilesKernel,"ax",@progbits
	.align	128
        .global         blendTilesKernel
        .type           blendTilesKernel,@function
        .size           blendTilesKernel,(.L_x_52 - blendTilesKernel)
        .other          blendTilesKernel,@"STO_CUDA_ENTRY STV_DEFAULT"
blendTilesKernel:
.text.blendTilesKernel:
[----:B------:R-:W-:Y:S01]  /*0000*/  LDC R1, c[0x0][0x37c] ;  /* 0x0000df00ff017b82 */ /* 0x000fe20000000800 */
[----:B------:R-:W0:Y:S01]  /*0010*/  S2R R3, SR_CTAID.Y ;  /* 0x0000000000037919 */ /* 0x000e220000002600 */
[----:B------:R-:W1:Y:S01]  /*0020*/  LDCU.64 UR6, c[0x0][0x388] ;  /* 0x00007100ff0677ac */ /* 0x000e620008000a00 */
[----:B------:R-:W0:Y:S01]  /*0030*/  S2R R8, SR_TID.Y ;  /* 0x0000000000087919 */ /* 0x000e220000002200 */
[----:B------:R-:W2:Y:S01]  /*0040*/  LDCU UR4, c[0x0][0x3e8] ;  /* 0x00007d00ff0477ac */ /* 0x000ea20008000800 */
[----:B------:R-:W3:Y:S01]  /*0050*/  S2R R0, SR_CTAID.X ;  /* 0x0000000000007919 */ /* 0x000ee20000002500 */
[----:B------:R-:W3:Y:S01]  /*0060*/  S2R R9, SR_TID.X ;  /* 0x0000000000097919 */ /* 0x000ee20000002100 */
[----:B0-----:R-:W-:-:S04]  /*0070*/  LEA R8, R3, R8, 0x4 ;  /* 0x0000000803087211 */ /* 0x001fc800078e20ff */
[----:B-1----:R-:W-:Y:S02]  /*0080*/  ISETP.GE.AND P0, PT, R8, UR7, PT ;  /* 0x0000000708007c0c */ /* 0x002fe4000bf06270 */
[----:B---3--:R-:W-:Y:S01]  /*0090*/  LEA R9, R0, R9, 0x4 ;  /* 0x0000000900097211 */ /* 0x008fe200078e20ff */
[----:B--2---:R-:W-:-:S03]  /*00a0*/  IMAD R0, R3, UR4, R0 ;  /* 0x0000000403007c24 */ /* 0x004fc6000f8e0200 */
[----:B------:R-:W-:-:S13]  /*00b0*/  ISETP.GE.OR P0, PT, R9, UR6, P0 ;  /* 0x0000000609007c0c */ /* 0x000fda0008706670 */
[----:B------:R-:W-:Y:S05]  /*00c0*/  @P0 EXIT ;  /* 0x000000000000094d */ /* 0x000fea0003800000 */
[----:B------:R-:W0:Y:S01]  /*00d0*/  LDC.64 R2, c[0x0][0x3e0] ;  /* 0x0000f800ff027b82 */ /* 0x000e220000000a00 */
[----:B------:R-:W1:Y:S01]  /*00e0*/  LDCU.64 UR4, c[0x0][0x358] ;  /* 0x00006b00ff0477ac */ /* 0x000e620008000a00 */
[----:B------:R-:W-:-:S05]  /*00f0*/  SHF.L.U32 R5, R0, 0x1, RZ ;  /* 0x0000000100057819 */ /* 0x000fca00000006ff */
[----:B0-----:R-:W-:-:S05]  /*0100*/  IMAD.WIDE R2, R5, 0x4, R2 ;  /* 0x0000000405027825 */ /* 0x001fca00078e0202 */
[----:B-1----:R-:W2:Y:S04]  /*0110*/  LDG.E R11, desc[UR4][R2.64] ;  /* 0x00000004020b7981 */ /* 0x002ea8000c1e1900 */
[----:B------:R-:W2:Y:S01]  /*0120*/  LDG.E R10, desc[UR4][R2.64+0x4] ;  /* 0x00000404020a7981 */ /* 0x000ea2000c1e1900 */
[----:B------:R-:W-:Y:S01]  /*0130*/  HFMA2 R17, -RZ, RZ, 1.4296875, 47.375 ;  /* 0x3db851ecff117431 */ /* 0x000fe200000001ff */
[----:B------:R-:W-:Y:S01]  /*0140*/  MOV R16, 0x3d8f5c29 ;  /* 0x3d8f5c2900107802 */ /* 0x000fe20000000f00 */
[----:B------:R-:W-:Y:S01]  /*0150*/  HFMA2 R15, -RZ, RZ, 1.3896484375, 266.25 ;  /* 0x3d8f5c29ff0f7431 */ /* 0x000fe200000001ff */
[----:B--2---:R-:W-:-:S04]  /*0160*/  ISETP.GT.AND P0, PT, R10, R11, PT ;  /* 0x0000000b0a00720c */ /* 0x004fc80003f04270 */
[----:B------:R-:W-:-:S13]  /*0170*/  ISETP.LT.OR P0, PT, R11, RZ, !P0 ;  /* 0x000000ff0b00720c */ /* 0x000fda0004701670 */
[----:B------:R-:W-:Y:S05]  /*0180*/  @P0 BRA `(.L_x_0) ;  /* 0x0000001c00280947 */ /* 0x000fea0003800000 */
[----:B------:R-:W-:Y:S01]  /*0190*/  I2FP.F32.U32 R5, UR7 ;  /* 0x0000000700057c45 */ /* 0x000fe20008201000 */
[----:B------:R-:W-:Y:S01]  /*01a0*/  BSSY.RECONVERGENT B0, `(.L_x_1) ;  /* 0x000000e000007945 */ /* 0x000fe20003800200 */
[----:B------:R-:W-:Y:S02]  /*01b0*/  I2FP.F32.U32 R4, R8 ;  /* 0x0000000800047245 */ /* 0x000fe40000201000 */
[----:B------:R-:W0:Y:S03]  /*01c0*/  MUFU.RCP R0, R5 ;  /* 0x0000000500007308 */ /* 0x000e260000001000 */
[----:B------:R-:W-:-:S05]  /*01d0*/  FADD R4, R4, 0.5 ;  /* 0x3f00000004047421 */ /* 0x000fca0000000000 */
[----:B------:R-:W1:Y:S01]  /*01e0*/  FCHK P0, R4, R5 ;  /* 0x0000000504007302 */ /* 0x000e620000000000 */
[----:B0-----:R-:W-:-:S04]  /*01f0*/  FFMA R3, -R5, R0, 1 ;  /* 0x3f80000005037423 */ /* 0x001fc80000000100 */
[----:B------:R-:W-:-:S04]  /*0200*/  FFMA R3, R0, R3, R0 ;  /* 0x0000000300037223 */ /* 0x000fc80000000000 */
[----:B------:R-:W-:-:S04]  /*0210*/  FFMA R12, R4, R3, RZ ;  /* 0x00000003040c7223 */ /* 0x000fc800000000ff */
[----:B------:R-:W-:-:S04]  /*0220*/  FFMA R0, -R5, R12, R4 ;  /* 0x0000000c05007223 */ /* 0x000fc80000000104 */
[----:B------:R-:W-:Y:S01]  /*0230*/  FFMA R12, R3, R0, R12 ;  /* 0x00000000030c7223 */ /* 0x000fe2000000000c */
[----:B-1----:R-:W-:Y:S06]  /*0240*/  @!P0 BRA `(.L_x_2) ;  /* 0x00000000000c8947 */ /* 0x002fec0003800000 */
[----:B------:R-:W-:-:S07]  /*0250*/  MOV R20, 0x270 ;  /* 0x0000027000147802 */ /* 0x000fce0000000f00 */
[----:B------:R-:W-:Y:S05]  /*0260*/  CALL.REL.NOINC `($__internal_2_$__cuda_sm3x_div_rn_noftz_f32_slowpath) ;  /* 0x0000002000507944 */ /* 0x000fea0003c00000 */
[----:B------:R-:W-:-:S07]  /*0270*/  MOV R12, R6 ;  /* 0x00000006000c7202 */ /* 0x000fce0000000f00 */
.L_x_2:
[----:B------:R-:W-:Y:S05]  /*0280*/  BSYNC.RECONVERGENT B0 ;  /* 0x0000000000007941 */ /* 0x000fea0003800200 */
.L_x_1:
[----:B------:R-:W0:Y:S01]  /*0290*/  LDCU UR6, c[0x0][0x388] ;  /* 0x00007100ff0677ac */ /* 0x000e220008000800 */
[----:B------:R-:W-:Y:S01]  /*02a0*/  I2FP.F32.S32 R4, R9 ;  /* 0x0000000900047245 */ /* 0x000fe20000201400 */
[----:B------:R-:W-:Y:S04]  /*02b0*/  BSSY.RECONVERGENT B0, `(.L_x_3) ;  /* 0x000000e000007945 */ /* 0x000fe80003800200 */
[----:B------:R-:W-:Y:S01]  /*02c0*/  FADD R4, R4, 0.5 ;  /* 0x3f00000004047421 */ /* 0x000fe20000000000 */
[----:B0-----:R-:W-:-:S04]  /*02d0*/  I2FP.F32.S32 R5, UR6 ;  /* 0x0000000600057c45 */ /* 0x001fc80008201400 */
[----:B------:R-:W0:Y:S08]  /*02e0*/  MUFU.RCP R0, R5 ;  /* 0x0000000500007308 */ /* 0x000e300000001000 */
        /* <DEDUP_REMOVED lines=10> */
.L_x_4:
[----:B------:R-:W-:Y:S05]  /*0390*/  BSYNC.RECONVERGENT B0 ;  /* 0x0000000000007941 */ /* 0x000fea0003800200 */
.L_x_3:
[----:B------:R-:W-:Y:S01]  /*03a0*/  HFMA2 R15, -RZ, RZ, 1.3896484375, 266.25 ;  /* 0x3d8f5c29ff0f7431 */ /* 0x000fe200000001ff */
[----:B------:R-:W-:Y:S01]  /*03b0*/  BSSY.RECONVERGENT B1, `(.L_x_0) ;  /* 0x00001a7000017945 */ /* 0x000fe20003800200 */
[----:B------:R-:W-:Y:S01]  /*03c0*/  HFMA2 R14, -RZ, RZ, 0, 0 ;  /* 0x00000000ff0e7431 */ /* 0x000fe200000001ff */
[----:B------:R-:W-:Y:S01]  /*03d0*/  MOV R17, 0x3db851ec ;  /* 0x3db851ec00117802 */ /* 0x000fe20000000f00 */
[----:B------:R-:W0:Y:S01]  /*03e0*/  LDCU UR6, c[0x0][0x3ec] ;  /* 0x00007d80ff0677ac */ /* 0x000e220008000800 */
[----:B------:R-:W-:Y:S01]  /*03f0*/  MOV R16, 0x3d8f5c29 ;  /* 0x3d8f5c2900107802 */ /* 0x000fe20000000f00 */
[----:B------:R-:W1:Y:S01]  /*0400*/  LDCU UR10, c[0x0][0x3d0] ;  /* 0x00007a00ff0a77ac */ /* 0x000e620008000800 */
[----:B------:R-:W2:Y:S05]  /*0410*/  LDCU.64 UR8, c[0x0][0x3c8] ;  /* 0x00007900ff0877ac */ /* 0x000eaa0008000a00 */
.L_x_32:
[----:B------:R-:W3:Y:S02]  /*0420*/  LDC.64 R2, c[0x0][0x3d8] ;  /* 0x0000f600ff027b82 */ /* 0x000ee40000000a00 */
[----:B---3--:R-:W-:-:S05]  /*0430*/  IMAD.WIDE.U32 R2, R11, 0x4, R2 ;  /* 0x000000040b027825 */ /* 0x008fca00078e0002 */
[----:B------:R-:W0:Y:S01]  /*0440*/  LDG.E R21, desc[UR4][R2.64] ;  /* 0x0000000402157981 */ /* 0x000e22000c1e1900 */
[----:B------:R-:W-:Y:S01]  /*0450*/  BSSY.RECONVERGENT B0, `(.L_x_5) ;  /* 0x0000198000007945 */ /* 0x000fe20003800200 */
[----:B0-----:R-:W-:-:S04]  /*0460*/  ISETP.GE.AND P0, PT, R21, UR6, PT ;  /* 0x0000000615007c0c */ /* 0x001fc8000bf06270 */
[----:B------:R-:W-:-:S13]  /*0470*/  ISETP.LT.OR P0, PT, R21, RZ, P0 ;  /* 0x000000ff1500720c */ /* 0x000fda0000701670 */
[----:B------:R-:W-:Y:S05]  /*0480*/  @P0 BRA `(.L_x_6) ;  /* 0x0000001800500947 */ /* 0x000fea0003800000 */
[----:B------:R-:W0:Y:S01]  /*0490*/  LDC.64 R2, c[0x0][0x398] ;  /* 0x0000e600ff027b82 */ /* 0x000e220000000a00 */
[----:B------:R-:W-:-:S05]  /*04a0*/  SHF.L.U32 R5, R21, 0x2, RZ ;  /* 0x0000000215057819 */ /* 0x000fca00000006ff */
[----:B0-----:R-:W-:-:S05]  /*04b0*/  IMAD.WIDE.U32 R2, R5, 0x4, R2 ;  /* 0x0000000405027825 */ /* 0x001fca00078e0002 */
[----:B------:R-:W3:Y:S04]  /*04c0*/  LDG.E R7, desc[UR4][R2.64+0x4] ;  /* 0x0000040402077981 */ /* 0x000ee8000c1e1900 */
[----:B------:R-:W3:Y:S04]  /*04d0*/  LDG.E R0, desc[UR4][R2.64+0x8] ;  /* 0x0000080402007981 */ /* 0x000ee8000c1e1900 */
[----:B------:R-:W4:Y:S04]  /*04e0*/  LDG.E R6, desc[UR4][R2.64] ;  /* 0x0000000402067981 */ /* 0x000f28000c1e1900 */
[----:B------:R-:W4:Y:S01]  /*04f0*/  LDG.E R19, desc[UR4][R2.64+0xc] ;  /* 0x00000c0402137981 */ /* 0x000f22000c1e1900 */
[----:B---3--:R-:W-:-:S04]  /*0500*/  FMUL R5, R7, R0 ;  /* 0x0000000007057220 */ /* 0x008fc80000400000 */
[----:B----4-:R-:W-:-:S05]  /*0510*/  FFMA R23, R6, R19, -R5 ;  /* 0x0000001306177223 */ /* 0x010fca0000000805 */
[----:B------:R-:W-:-:S13]  /*0520*/  FSETP.GTU.AND P0, PT, R23, 9.9999999747524270788e-07, PT ;  /* 0x358637bd1700780b */ /* 0x000fda0003f0c000 */
[----:B------:R-:W-:Y:S05]  /*0530*/  @!P0 BRA `(.L_x_6) ;  /* 0x0000001800248947 */ /* 0x000fea0003800000 */
[----:B------:R-:W0:Y:S02]  /*0540*/  LDC.64 R2, c[0x0][0x390] ;  /* 0x0000e400ff027b82 */ /* 0x000e240000000a00 */
[----:B0-----:R-:W-:-:S05]  /*0550*/  IMAD.WIDE.U32 R2, R21, 0x8, R2 ;  /* 0x0000000815027825 */ /* 0x001fca00078e0002 */
[----:B------:R0:W5:Y:S01]  /*0560*/  LDG.E.64 R4, desc[UR4][R2.64] ;  /* 0x0000000402047981 */ /* 0x000162000c1e1b00 */
[----:B------:R-:W-:Y:S01]  /*0570*/  IADD3 R0, PT, PT, R23, 0x1800000, RZ ;  /* 0x0180000017007810 */ /* 0x000fe20007ffe0ff */
[----:B------:R-:W-:Y:S03]  /*0580*/  BSSY.RECONVERGENT B2, `(.L_x_7) ;  /* 0x000000b000027945 */ /* 0x000fe60003800200 */
[----:B------:R-:W-:-:S04]  /*0590*/  LOP3.LUT R0, R0, 0x7f800000, RZ, 0xc0, !PT ;  /* 0x7f80000000007812 */ /* 0x000fc800078ec0ff */
[----:B------:R-:W-:-:S13]  /*05a0*/  ISETP.GT.U32.AND P0, PT, R0, 0x1ffffff, PT ;  /* 0x01ffffff0000780c */ /* 0x000fda0003f04070 */
[----:B0-----:R-:W-:Y:S05]  /*05b0*/  @P0 BRA `(.L_x_8) ;  /* 0x00000000000c0947 */ /* 0x001fea0003800000 */
[----:B------:R-:W-:-:S07]  /*05c0*/  MOV R18, 0x5e0 ;  /* 0x000005e000127802 */ /* 0x000fce0000000f00 */
[----:B-12--5:R-:W-:Y:S05]  /*05d0*/  CALL.REL.NOINC `($__internal_0_$__cuda_sm20_rcp_rn_f32_slowpath) ;  /* 0x00000018003c7944 */ /* 0x026fea0003c00000 */
[----:B------:R-:W-:Y:S05]  /*05e0*/  BRA `(.L_x_9) ;  /* 0x0000000000107947 */ /* 0x000fea0003800000 */
.L_x_8:
[----:B------:R-:W0:Y:S02]  /*05f0*/  MUFU.RCP R0, R23 ;  /* 0x0000001700007308 */ /* 0x000e240000001000 */
[----:B0-----:R-:W-:-:S04]  /*0600*/  FFMA R2, R23, R0, -1 ;  /* 0xbf80000017027423 */ /* 0x001fc80000000000 */
[----:B------:R-:W-:-:S04]  /*0610*/  FADD.FTZ R3, -R2, -RZ ;  /* 0x800000ff02037221 */ /* 0x000fc80000010100 */
[----:B------:R-:W-:-:S07]  /*0620*/  FFMA R0, R0, R3, R0 ;  /* 0x0000000300007223 */ /* 0x000fce0000000000 */
.L_x_9:
[----:B-12---:R-:W-:Y:S05]  /*0630*/  BSYNC.RECONVERGENT B2 ;  /* 0x0000000000027941 */ /* 0x006fea0003800200 */
.L_x_7:
[----:B------:R-:W0:Y:S02]  /*0640*/  LDC.64 R2, c[0x0][0x3c0] ;  /* 0x0000f000ff027b82 */ /* 0x000e240000000a00 */
[----:B0-----:R-:W-:-:S05]  /*0650*/  IMAD.WIDE.U32 R2, R21, 0x4, R2 ;  /* 0x0000000415027825 */ /* 0x001fca00078e0002 */
[----:B------:R-:W2:Y:S01]  /*0660*/  LDG.E R18, desc[UR4][R2.64] ;  /* 0x0000000402127981 */ /* 0x000ea2000c1e1900 */
[-C--:B------:R-:W-:Y:S01]  /*0670*/  FMUL R7, R7, -R0.reuse ;  /* 0x8000000007077220 */ /* 0x080fe20000400000 */
[----:B-----5:R-:W-:Y:S01]  /*0680*/  FADD R4, -R4, R13 ;  /* 0x0000000d04047221 */ /* 0x020fe20000000100 */
[-C--:B------:R-:W-:Y:S01]  /*0690*/  FMUL R19, R19, R0.reuse ;  /* 0x0000000013137220 */ /* 0x080fe20000400000 */
[----:B------:R-:W-:Y:S01]  /*06a0*/  FMUL R0, R6, R0 ;  /* 0x0000000006007220 */ /* 0x000fe20000400000 */
[----:B------:R-:W-:Y:S01]  /*06b0*/  FADD R5, -R5, R12 ;  /* 0x0000000c05057221 */ /* 0x000fe20000000100 */
[-C--:B------:R-:W-:Y:S01]  /*06c0*/  FMUL R21, R7, R4.reuse ;  /* 0x0000000407157220 */ /* 0x080fe20000400000 */
[----:B------:R-:W-:-:S03]  /*06d0*/  FMUL R6, R19, R4 ;  /* 0x0000000413067220 */ /* 0x000fc60000400000 */
[-C--:B------:R-:W-:Y:S01]  /*06e0*/  FFMA R0, R0, R5.reuse, R21 ;  /* 0x0000000500007223 */ /* 0x080fe20000000015 */
[----:B------:R-:W-:-:S03]  /*06f0*/  FFMA R7, R7, R5, R6 ;  /* 0x0000000507077223 */ /* 0x000fc60000000006 */
[----:B------:R-:W-:-:S04]  /*0700*/  FMUL R5, R5, R0 ;  /* 0x0000000005057220 */ /* 0x000fc80000400000 */
[----:B------:R-:W-:Y:S01]  /*0710*/  FFMA R5, R4, R7, R5 ;  /* 0x0000000704057223 */ /* 0x000fe20000000005 */
[----:B--2---:R-:W-:-:S13]  /*0720*/  ISETP.GE.AND P0, PT, R18, RZ, PT ;  /* 0x000000ff1200720c */ /* 0x004fda0003f06270 */
[----:B------:R-:W-:Y:S05]  /*0730*/  @!P0 BRA `(.L_x_6) ;  /* 0x0000001400a48947 */ /* 0x000fea0003800000 */
[----:B------:R-:W0:Y:S02]  /*0740*/  LDC.64 R2, c[0x0][0x3a0] ;  /* 0x0000e800ff027b82 */ /* 0x000e240000000a00 */
[----:B0-----:R-:W-:-:S06]  /*0750*/  IMAD.WIDE.U32 R2, R18, 0x4, R2 ;  /* 0x0000000412027825 */ /* 0x001fcc00078e0002 */
[----:B------:R-:W2:Y:S01]  /*0760*/  LDG.E R2, desc[UR4][R2.64] ;  /* 0x0000000402027981 */ /* 0x000ea2000c1e1900 */
[----:B------:R-:W-:Y:S02]  /*0770*/  HFMA2 R0, -RZ, RZ, 0.96630859375, -0.0022525787353515625 ;  /* 0x3bbb989dff007431 */ /* 0x000fe400000001ff */
[----:B------:R-:W-:Y:S01]  /*0780*/  FMUL R7, R5, -0.5 ;  /* 0xbf00000005077820 */ /* 0x000fe20000400000 */
[----:B------:R-:W-:-:S03]  /*0790*/  MOV R5, 0x437c0000 ;  /* 0x437c000000057802 */ /* 0x000fc60000000f00 */
[----:B------:R-:W-:-:S04]  /*07a0*/  FFMA.SAT R0, R7, R0, 0.5 ;  /* 0x3f00000007007423 */ /* 0x000fc80000002000 */
[----:B------:R-:W-:-:S04]  /*07b0*/  FFMA.RM R0, R0, R5, 12582913 ;  /* 0x4b40000100007423 */ /* 0x000fc80000004005 */
[C---:B------:R-:W-:Y:S01]  /*07c0*/  FADD R4, R0.reuse, -12583039 ;  /* 0xcb40007f00047421 */ /* 0x040fe20000000000 */
[----:B------:R-:W-:-:S03]  /*07d0*/  SHF.L.U32 R5, R0, 0x17, RZ ;  /* 0x0000001700057819 */ /* 0x000fc600000006ff */
[----:B------:R-:W-:-:S04]  /*07e0*/  FFMA R4, R7, 1.4426950216293334961, -R4 ;  /* 0x3fb8aa3b07047823 */ /* 0x000fc80000000804 */
[----:B------:R-:W-:-:S06]  /*07f0*/  FFMA R4, R7, 1.925963033500011079e-08, R4 ;  /* 0x32a5706007047823 */ /* 0x000fcc0000000004 */
[----:B------:R-:W0:Y:S02]  /*0800*/  MUFU.EX2 R4, R4 ;  /* 0x0000000400047308 */ /* 0x000e240000000800 */
[----:B0-----:R-:W-:-:S04]  /*0810*/  FMUL R5, R4, R5 ;  /* 0x0000000504057220 */ /* 0x001fc80000400000 */
[----:B--2---:R-:W-:-:S05]  /*0820*/  FMUL R2, R2, R5 ;  /* 0x0000000502027220 */ /* 0x004fca0000400000 */
[----:B------:R-:W-:-:S04]  /*0830*/  FMNMX R19, R2, 1, PT ;  /* 0x3f80000002137809 */ /* 0x000fc80003800000 */
[----:B------:R-:W-:-:S13]  /*0840*/  FSETP.GEU.AND P0, PT, R19, 9.9999997473787516356e-05, PT ;  /* 0x38d1b7171300780b */ /* 0x000fda0003f0e000 */
[----:B------:R-:W-:Y:S05]  /*0850*/  @!P0 BRA `(.L_x_6) ;  /* 0x00000014005c8947 */ /* 0x000fea0003800000 */
[----:B------:R-:W0:Y:S01]  /*0860*/  LDC.64 R4, c[0x0][0x3b8] ;  /* 0x0000ee00ff047b82 */ /* 0x000e220000000a00 */
[----:B------:R-:W-:-:S05]  /*0870*/  LEA R3, R18, R18, 0x1 ;  /* 0x0000001212037211 */ /* 0x000fca00078e08ff */
[----:B0-----:R-:W-:-:S05]  /*0880*/  IMAD.WIDE.U32 R4, R3, 0x4, R4 ;  /* 0x0000000403047825 */ /* 0x001fca00078e0004 */
[----:B------:R-:W2:Y:S04]  /*0890*/  LDG.E R3, desc[UR4][R4.64+0x4] ;  /* 0x0000040404037981 */ /* 0x000ea8000c1e1900 */
[----:B------:R-:W3:Y:S04]  /*08a0*/  LDG.E R2, desc[UR4][R4.64] ;  /* 0x0000000404027981 */ /* 0x000ee8000c1e1900 */
[----:B------:R-:W4:Y:S01]  /*08b0*/  LDG.E R0, desc[UR4][R4.64+0x8] ;  /* 0x0000080404007981 */ /* 0x000f22000c1e1900 */
[----:B------:R-:W-:Y:S01]  /*08c0*/  BSSY.RECONVERGENT B2, `(.L_x_10) ;  /* 0x0000013000027945 */ /* 0x000fe20003800200 */
[----:B--2---:R-:W-:Y:S01]  /*08d0*/  FADD R3, -R3, UR9 ;  /* 0x0000000903037e21 */ /* 0x004fe20008000100 */
[----:B---3--:R-:W-:-:S03]  /*08e0*/  FADD R2, -R2, UR8 ;  /* 0x0000000802027e21 */ /* 0x008fc60008000100 */
[----:B------:R-:W-:Y:S01]  /*08f0*/  FMUL R7, R3, R3 ;  /* 0x0000000303077220 */ /* 0x000fe20000400000 */
[----:B----4-:R-:W-:-:S03]  /*0900*/  FADD R0, -R0, UR10 ;  /* 0x0000000a00007e21 */ /* 0x010fc60008000100 */
[----:B------:R-:W-:-:S04]  /*0910*/  FFMA R7, R2, R2, R7 ;  /* 0x0000000202077223 */ /* 0x000fc80000000007 */
[----:B------:R-:W-:-:S04]  /*0920*/  FFMA R20, R0, R0, R7 ;  /* 0x0000000000147223 */ /* 0x000fc80000000007 */
[----:B------:R0:W1:Y:S01]  /*0930*/  MUFU.RSQ R7, R20 ;  /* 0x0000001400077308 */ /* 0x0000620000001400 */
[----:B------:R-:W-:-:S04]  /*0940*/  IADD3 R6, PT, PT, R20, -0xd000000, RZ ;  /* 0xf300000014067810 */ /* 0x000fc80007ffe0ff */
[----:B------:R-:W-:-:S13]  /*0950*/  ISETP.GT.U32.AND P0, PT, R6, 0x727fffff, PT ;  /* 0x727fffff0600780c */ /* 0x000fda0003f04070 */
[----:B01----:R-:W-:Y:S05]  /*0960*/  @!P0 BRA `(.L_x_11) ;  /* 0x0000000000108947 */ /* 0x003fea0003800000 */
[----:B------:R-:W-:Y:S02]  /*0970*/  MOV R4, R20 ;  /* 0x0000001400047202 */ /* 0x000fe40000000f00 */
[----:B------:R-:W-:-:S07]  /*0980*/  MOV R22, 0x9a0 ;  /* 0x000009a000167802 */ /* 0x000fce0000000f00 */
[----:B------:R-:W-:Y:S05]  /*0990*/  CALL.REL.NOINC `($__internal_1_$__cuda_sm20_sqrt_rn_f32_slowpath) ;  /* 0x0000001800287944 */ /* 0x000fea0003c00000 */
[----:B------:R-:W-:Y:S05]  /*09a0*/  BRA `(.L_x_12) ;  /* 0x0000000000107947 */ /* 0x000fea0003800000 */
.L_x_11:
[----:B------:R-:W-:Y:S01]  /*09b0*/  FMUL.FTZ R21, R20, R7 ;  /* 0x0000000714157220 */ /* 0x000fe20000410000 */
[----:B------:R-:W-:-:S03]  /*09c0*/  FMUL.FTZ R5, R7, 0.5 ;  /* 0x3f00000007057820 */ /* 0x000fc60000410000 */
[----:B------:R-:W-:-:S04]  /*09d0*/  FFMA R4, -R21, R21, R20 ;  /* 0x0000001515047223 */ /* 0x000fc80000000114 */
[----:B------:R-:W-:-:S07]  /*09e0*/  FFMA R21, R4, R5, R21 ;  /* 0x0000000504157223 */ /* 0x000fce0000000015 */
.L_x_12:
[----:B------:R-:W-:Y:S05]  /*09f0*/  BSYNC.RECONVERGENT B2 ;  /* 0x0000000000027941 */ /* 0x000fea0003800200 */
.L_x_10:
[----:B------:R-:W-:Y:S01]  /*0a00*/  FSETP.GT.AND P0, PT, R21, 9.9999999747524270788e-07, PT ;  /* 0x358637bd1500780b */ /* 0x000fe20003f04000 */
[----:B------:R-:W-:-:S12]  /*0a10*/  BSSY.RECONVERGENT B4, `(.L_x_13) ;  /* 0x0000032000047945 */ /* 0x000fd80003800200 */
[----:B------:R-:W-:Y:S05]  /*0a20*/  @!P0 BRA `(.L_x_14) ;  /* 0x0000000000c08947 */ /* 0x000fea0003800000 */
[----:B------:R-:W0:Y:S01]  /*0a30*/  MUFU.RCP R4, R21 ;  /* 0x0000001500047308 */ /* 0x000e220000001000 */
[----:B------:R-:W-:Y:S07]  /*0a40*/  BSSY.RECONVERGENT B5, `(.L_x_15) ;  /* 0x000000d000057945 */ /* 0x000fee0003800200 */
[----:B------:R-:W1:Y:S01]  /*0a50*/  FCHK P0, R2, R21 ;  /* 0x0000001502007302 */ /* 0x000e620000000000 */
[----:B0-----:R-:W-:-:S04]  /*0a60*/  FFMA R5, R4, -R21, 1 ;  /* 0x3f80000004057423 */ /* 0x001fc80000000815 */
[----:B------:R-:W-:-:S04]  /*0a70*/  FFMA R5, R4, R5, R4 ;  /* 0x0000000504057223 */ /* 0x000fc80000000004 */
[----:B------:R-:W-:-:S04]  /*0a80*/  FFMA R4, R2, R5, RZ ;  /* 0x0000000502047223 */ /* 0x000fc800000000ff */
[----:B------:R-:W-:-:S04]  /*0a90*/  FFMA R6, R4, -R21, R2 ;  /* 0x8000001504067223 */ /* 0x000fc80000000002 */
[----:B------:R-:W-:Y:S01]  /*0aa0*/  FFMA R4, R5, R6, R4 ;  /* 0x0000000605047223 */ /* 0x000fe20000000004 */
[----:B-1----:R-:W-:Y:S06]  /*0ab0*/  @!P0 BRA `(.L_x_16) ;  /* 0x0000000000148947 */ /* 0x002fec0003800000 */
[----:B------:R-:W-:Y:S02]  /*0ac0*/  MOV R4, R2 ;  /* 0x0000000200047202 */ /* 0x000fe40000000f00 */
[----:B------:R-:W-:Y:S02]  /*0ad0*/  MOV R5, R21 ;  /* 0x0000001500057202 */ /* 0x000fe40000000f00 */
[----:B------:R-:W-:-:S07]  /*0ae0*/  MOV R20, 0xb00 ;  /* 0x00000b0000147802 */ /* 0x000fce0000000f00 */
[----:B------:R-:W-:Y:S05]  /*0af0*/  CALL.REL.NOINC `($__internal_2_$__cuda_sm3x_div_rn_noftz_f32_slowpath) ;  /* 0x00000018002c7944 */ /* 0x000fea0003c00000 */
[----:B------:R-:W-:-:S07]  /*0b00*/  MOV R4, R6 ;  /* 0x0000000600047202 */ /* 0x000fce0000000f00 */
.L_x_16:
[----:B------:R-:W-:Y:S05]  /*0b10*/  BSYNC.RECONVERGENT B5 ;  /* 0x0000000000057941 */ /* 0x000fea0003800200 */
.L_x_15:
[----:B------:R-:W0:Y:S01]  /*0b20*/  MUFU.RCP R2, R21 ;  /* 0x0000001500027308 */ /* 0x000e220000001000 */
[----:B------:R-:W-:Y:S07]  /*0b30*/  BSSY.RECONVERGENT B5, `(.L_x_17) ;  /* 0x000000e000057945 */ /* 0x000fee0003800200 */
[----:B------:R-:W1:Y:S01]  /*0b40*/  FCHK P0, R3, R21 ;  /* 0x0000001503007302 */ /* 0x000e620000000000 */
[----:B0-----:R-:W-:-:S04]  /*0b50*/  FFMA R5, R2, -R21, 1 ;  /* 0x3f80000002057423 */ /* 0x001fc80000000815 */
[----:B------:R-:W-:Y:S01]  /*0b60*/  FFMA R7, R2, R5, R2 ;  /* 0x0000000502077223 */ /* 0x000fe20000000002 */
[----:B------:R-:W-:-:S03]  /*0b70*/  MOV R2, R4 ;  /* 0x0000000400027202 */ /* 0x000fc60000000f00 */
        /* <DEDUP_REMOVED lines=9> */
.L_x_18:
[----:B------:R-:W-:Y:S05]  /*0c10*/  BSYNC.RECONVERGENT B5 ;  /* 0x0000000000057941 */ /* 0x000fea0003800200 */
.L_x_17:
        /* <DEDUP_REMOVED lines=15> */
.L_x_20:
[----:B------:R-:W-:Y:S05]  /*0d10*/  BSYNC.RECONVERGENT B5 ;  /* 0x0000000000057941 */ /* 0x000fea0003800200 */
.L_x_19:
[----:B------:R-:W-:-:S07]  /*0d20*/  MOV R0, R4 ;  /* 0x0000000400007202 */ /* 0x000fce0000000f00 */
.L_x_14:
[----:B------:R-:W-:Y:S05]  /*0d30*/  BSYNC.RECONVERGENT B4 ;  /* 0x0000000000047941 */ /* 0x000fea0003800200 */
.L_x_13:
[----:B------:R-:W-:Y:S01]  /*0d40*/  FMUL R4, R2, R2 ;  /* 0x0000000202047220 */ /* 0x000fe20000400000 */
[----:B------:R-:W-:Y:S03]  /*0d50*/  BSSY.RECONVERGENT B2, `(.L_x_21) ;  /* 0x000000e000027945 */ /* 0x000fe60003800200 */
[----:B------:R-:W-:-:S04]  /*0d60*/  FFMA R5, R3, R3, R4 ;  /* 0x0000000303057223 */ /* 0x000fc80000000004 */
[----:B------:R-:W-:-:S04]  /*0d70*/  FFMA R4, R0, R0, R5 ;  /* 0x0000000000047223 */ /* 0x000fc80000000005 */
[----:B------:R0:W1:Y:S01]  /*0d80*/  MUFU.RSQ R5, R4 ;  /* 0x0000000400057308 */ /* 0x0000620000001400 */
[----:B------:R-:W-:-:S04]  /*0d90*/  IADD3 R6, PT, PT, R4, -0xd000000, RZ ;  /* 0xf300000004067810 */ /* 0x000fc80007ffe0ff */
[----:B------:R-:W-:-:S13]  /*0da0*/  ISETP.GT.U32.AND P0, PT, R6, 0x727fffff, PT ;  /* 0x727fffff0600780c */ /* 0x000fda0003f04070 */
[----:B01----:R-:W-:Y:S05]  /*0db0*/  @!P0 BRA `(.L_x_22) ;  /* 0x00000000000c8947 */ /* 0x003fea0003800000 */
[----:B------:R-:W-:-:S07]  /*0dc0*/  MOV R22, 0xde0 ;  /* 0x00000de000167802 */ /* 0x000fce0000000f00 */
[----:B------:R-:W-:Y:S05]  /*0dd0*/  CALL.REL.NOINC `($__internal_1_$__cuda_sm20_sqrt_rn_f32_slowpath) ;  /* 0x0000001400187944 */ /* 0x000fea0003c00000 */
[----:B------:R-:W-:Y:S05]  /*0de0*/  BRA `(.L_x_23) ;  /* 0x0000000000107947 */ /* 0x000fea0003800000 */
.L_x_22:
[----:B------:R-:W-:Y:S01]  /*0df0*/  FMUL.FTZ R21, R4, R5 ;  /* 0x0000000504157220 */ /* 0x000fe20000410000 */
[----:B------:R-:W-:-:S03]  /*0e00*/  FMUL.FTZ R5, R5, 0.5 ;  /* 0x3f00000005057820 */ /* 0x000fc60000410000 */
[----:B------:R-:W-:-:S04]  /*0e10*/  FFMA R4, -R21, R21, R4 ;  /* 0x0000001515047223 */ /* 0x000fc80000000104 */
[----:B------:R-:W-:-:S07]  /*0e20*/  FFMA R21, R4, R5, R21 ;  /* 0x0000000504157223 */ /* 0x000fce0000000015 */
.L_x_23:
[----:B------:R-:W-:Y:S05]  /*0e30*/  BSYNC.RECONVERGENT B2 ;  /* 0x0000000000027941 */ /* 0x000fea0003800200 */
.L_x_21:
        /* <DEDUP_REMOVED lines=17> */
.L_x_27:
[----:B------:R-:W-:Y:S05]  /*0f50*/  BSYNC.RECONVERGENT B5 ;  /* 0x0000000000057941 */ /* 0x000fea0003800200 */
.L_x_26:
        /* <DEDUP_REMOVED lines=15> */
.L_x_29:
[----:B------:R-:W-:Y:S05]  /*1050*/  BSYNC.RECONVERGENT B5 ;  /* 0x0000000000057941 */ /* 0x000fea0003800200 */
.L_x_28:
        /* <DEDUP_REMOVED lines=15> */
.L_x_31:
[----:B------:R-:W-:Y:S05]  /*1150*/  BSYNC.RECONVERGENT B5 ;  /* 0x0000000000057941 */ /* 0x000fea0003800200 */
.L_x_30:
[----:B------:R-:W-:-:S07]  /*1160*/  MOV R0, R4 ;  /* 0x0000000400007202 */ /* 0x000fce0000000f00 */
.L_x_25:
[----:B------:R-:W-:Y:S05]  /*1170*/  BSYNC.RECONVERGENT B4 ;  /* 0x0000000000047941 */ /* 0x000fea0003800200 */
.L_x_24:
[----:B------:R-:W0:Y:S01]  /*1180*/  LDC.64 R6, c[0x0][0x3a8] ;  /* 0x0000ea00ff067b82 */ /* 0x000e220000000a00 */
[C---:B------:R-:W-:Y:S01]  /*1190*/  LEA R23, R18.reuse, R18, 0x1 ;  /* 0x0000001212177211 */ /* 0x040fe200078e08ff */
[----:B------:R-:W-:-:S06]  /*11a0*/  IMAD R21, R18, 0x2d, RZ ;  /* 0x0000002d12157824 */ /* 0x000fcc00078e02ff */
[----:B------:R-:W1:Y:S01]  /*11b0*/  LDC.64 R4, c[0x0][0x3b0] ;  /* 0x0000ec00ff047b82 */ /* 0x000e620000000a00 */
[----:B0-----:R-:W-:-:S05]  /*11c0*/  IMAD.WIDE.U32 R6, R23, 0x4, R6 ;  /* 0x0000000417067825 */ /* 0x001fca00078e0006 */
[----:B------:R-:W2:Y:S01]  /*11d0*/  LDG.E R27, desc[UR4][R6.64] ;  /* 0x00000004061b7981 */ /* 0x000ea2000c1e1900 */
[----:B-1----:R-:W-:-:S03]  /*11e0*/  IMAD.WIDE.U32 R4, R21, 0x4, R4 ;  /* 0x0000000415047825 */ /* 0x002fc600078e0004 */
[----:B------:R-:W3:Y:S04]  /*11f0*/  LDG.E R23, desc[UR4][R6.64+0x4] ;  /* 0x0000040406177981 */ /* 0x000ee8000c1e1900 */
[----:B------:R-:W2:Y:S04]  /*1200*/  LDG.E R28, desc[UR4][R4.64] ;  /* 0x00000004041c7981 */ /* 0x000ea8000c1e1900 */
[----:B------:R-:W3:Y:S04]  /*1210*/  LDG.E R26, desc[UR4][R4.64+0x3c] ;  /* 0x00003c04041a7981 */ /* 0x000ee8000c1e1900 */
[----:B------:R-:W4:Y:S04]  /*1220*/  LDG.E R24, desc[UR4][R4.64+0x4] ;  /* 0x0000040404187981 */ /* 0x000f28000c1e1900 */
[----:B------:R-:W5:Y:S04]  /*1230*/  LDG.E R25, desc[UR4][R4.64+0x8] ;  /* 0x0000080404197981 */ /* 0x000f68000c1e1900 */
[----:B------:R-:W5:Y:S04]  /*1240*/  LDG.E R20, desc[UR4][R4.64+0xc] ;  /* 0x00000c0404147981 */ /* 0x000f68000c1e1900 */
[----:B------:R-:W5:Y:S01]  /*1250*/  LDG.E R18, desc[UR4][R4.64+0x10] ;  /* 0x0000100404127981 */ /* 0x000f62000c1e1900 */
[----:B------:R-:W-:-:S03]  /*1260*/  FMUL R22, R3, 0.48860299587249755859 ;  /* 0x3efa2a2c03167820 */ /* 0x000fc60000400000 */
[----:B------:R0:W5:Y:S01]  /*1270*/  LDG.E R21, desc[UR4][R6.64+0x8] ;  /* 0x0000080406157981 */ /* 0x000162000c1e1900 */
[----:B--2---:R-:W-:-:S03]  /*1280*/  FFMA R28, R22, R28, R27 ;  /* 0x0000001c161c7223 */ /* 0x004fc6000000001b */
[----:B------:R-:W2:Y:S01]  /*1290*/  LDG.E R27, desc[UR4][R4.64+0x14] ;  /* 0x00001404041b7981 */ /* 0x000ea2000c1e1900 */
[----:B---3--:R-:W-:Y:S01]  /*12a0*/  FFMA R26, R22, R26, R23 ;  /* 0x0000001a161a7223 */ /* 0x008fe20000000017 */
[----:B------:R-:W-:-:S04]  /*12b0*/  FMUL R23, R0, 0.48860299587249755859 ;  /* 0x3efa2a2c00177820 */ /* 0x000fc80000400000 */
[----:B----4-:R-:W-:Y:S01]  /*12c0*/  FFMA R29, R23, R24, R28 ;  /* 0x00000018171d7223 */ /* 0x010fe2000000001c */
[C---:B------:R-:W-:Y:S01]  /*12d0*/  FMUL R24, R2.reuse, 0.48860299587249755859 ;  /* 0x3efa2a2c02187820 */ /* 0x040fe20000400000 */
[----:B------:R-:W-:-:S03]  /*12e0*/  FMUL R28, R2, 1.0925480127334594727 ;  /* 0x3f8bd89d021c7820 */ /* 0x000fc60000400000 */
[----:B-----5:R-:W-:Y:S01]  /*12f0*/  FFMA R29, R24, R25, R29 ;  /* 0x00000019181d7223 */ /* 0x020fe2000000001d */
[----:B------:R-:W-:-:S04]  /*1300*/  FMUL R25, R28, R3 ;  /* 0x000000031c197220 */ /* 0x000fc80000400000 */
[----:B------:R-:W-:Y:S01]  /*1310*/  FFMA R20, R25, R20, R29 ;  /* 0x0000001419147223 */ /* 0x000fe2000000001d */
[----:B------:R-:W-:-:S04]  /*1320*/  FMUL R29, R3, 1.0925480127334594727 ;  /* 0x3f8bd89d031d7820 */ /* 0x000fc80000400000 */
[----:B------:R-:W-:-:S04]  /*1330*/  FMUL R29, R29, R0 ;  /* 0x000000001d1d7220 */ /* 0x000fc80000400000 */
[----:B0-----:R-:W-:Y:S01]  /*1340*/  FFMA R7, R29, R18, R20 ;  /* 0x000000121d077223 */ /* 0x001fe20000000014 */
[----:B------:R-:W-:Y:S02]  /*1350*/  HFMA2 R18, -RZ, RZ, 2.125, 0 ;  /* 0x40400000ff127431 */ /* 0x000fe400000001ff */
[----:B------:R-:W-:-:S04]  /*1360*/  FMUL R20, R0, R0 ;  /* 0x0000000000147220 */ /* 0x000fc80000400000 */
[----:B------:R-:W-:-:S04]  /*1370*/  FFMA R18, R20, R18, -1 ;  /* 0xbf80000014127423 */ /* 0x000fc80000000012 */
[----:B------:R-:W-:-:S04]  /*1380*/  FMUL R18, R18, 0.31539198756217956543 ;  /* 0x3ea17b0f12127820 */ /* 0x000fc80000400000 */
[----:B--2---:R-:W-:Y:S02]  /*1390*/  FFMA R7, R18, R27, R7 ;  /* 0x0000001b12077223 */ /* 0x004fe40000000007 */
[----:B------:R-:W2:Y:S01]  /*13a0*/  LDG.E R27, desc[UR4][R4.64+0x18] ;  /* 0x00001804041b7981 */ /* 0x000ea2000c1e1900 */
[----:B------:R-:W-:-:S04]  /*13b0*/  FMUL R6, R2, 1.0925480127334594727 ;  /* 0x3f8bd89d02067820 */ /* 0x000fc80000400000 */
[----:B------:R-:W-:-:S04]  /*13c0*/  FMUL R6, R6, R0 ;  /* 0x0000000006067220 */ /* 0x000fc80000400000 */
[----:B--2---:R-:W-:Y:S02]  /*13d0*/  FFMA R7, R6, R27, R7 ;  /* 0x0000001b06077223 */ /* 0x004fe40000000007 */
[----:B------:R-:W2:Y:S02]  /*13e0*/  LDG.E R27, desc[UR4][R4.64+0x40] ;  /* 0x00004004041b7981 */ /* 0x000ea4000c1e1900 */
[----:B--2---:R-:W-:Y:S02]  /*13f0*/  FFMA R27, R23, R27, R26 ;  /* 0x0000001b171b7223 */ /* 0x004fe4000000001a */
[----:B------:R-:W2:Y:S02]  /*1400*/  LDG.E R26, desc[UR4][R4.64+0x44] ;  /* 0x00004404041a7981 */ /* 0x000ea4000c1e1900 */
[----:B--2---:R-:W-:Y:S02]  /*1410*/  FFMA R26, R24, R26, R27 ;  /* 0x0000001a181a7223 */ /* 0x004fe4000000001b */
[----:B------:R-:W2:Y:S02]  /*1420*/  LDG.E R27, desc[UR4][R4.64+0x48] ;  /* 0x00004804041b7981 */ /* 0x000ea4000c1e1900 */
[----:B--2---:R-:W-:-:S02]  /*1430*/  FFMA R26, R25, R27, R26 ;  /* 0x0000001b191a7223 */ /* 0x004fc4000000001a */
[----:B------:R-:W2:Y:S02]  /*1440*/  LDG.E R27, desc[UR4][R4.64+0x4c] ;  /* 0x00004c04041b7981 */ /* 0x000ea4000c1e1900 */
[----:B--2---:R-:W-:Y:S02]  /*1450*/  FFMA R27, R29, R27, R26 ;  /* 0x0000001b1d1b7223 */ /* 0x004fe4000000001a */
[----:B------:R-:W2:Y:S02]  /*1460*/  LDG.E R26, desc[UR4][R4.64+0x50] ;  /* 0x00005004041a7981 */ /* 0x000ea4000c1e1900 */
[----:B--2---:R-:W-:Y:S02]  /*1470*/  FFMA R27, R18, R26, R27 ;  /* 0x0000001a121b7223 */ /* 0x004fe4000000001b */
[----:B------:R-:W2:Y:S02]  /*1480*/  LDG.E R26, desc[UR4][R4.64+0x54] ;  /* 0x00005404041a7981 */ /* 0x000ea4000c1e1900 */
[----:B--2---:R-:W-:-:S02]  /*1490*/  FFMA R6, R6, R26, R27 ;  /* 0x0000001a06067223 */ /* 0x004fc4000000001b */
[----:B------:R-:W2:Y:S04]  /*14a0*/  LDG.E R26, desc[UR4][R4.64+0x78] ;  /* 0x00007804041a7981 */ /* 0x000ea8000c1e1900 */
[----:B------:R-:W3:Y:S01]  /*14b0*/  LDG.E R27, desc[UR4][R4.64+0x7c] ;  /* 0x00007c04041b7981 */ /* 0x000ee2000c1e1900 */
[----:B--2---:R-:W-:-:S03]  /*14c0*/  FFMA R28, R22, R26, R21 ;  /* 0x0000001a161c7223 */ /* 0x004fc60000000015 */
[----:B------:R-:W2:Y:S04]  /*14d0*/  LDG.E R21, desc[UR4][R4.64+0x80] ;  /* 0x0000800404157981 */ /* 0x000ea8000c1e1900 */
[----:B------:R-:W4:Y:S04]  /*14e0*/  LDG.E R26, desc[UR4][R4.64+0x84] ;  /* 0x00008404041a7981 */ /* 0x000f28000c1e1900 */
[----:B------:R-:W5:Y:S01]  /*14f0*/  LDG.E R22, desc[UR4][R4.64+0x88] ;  /* 0x0000880404167981 */ /* 0x000f62000c1e1900 */
[----:B---3--:R-:W-:Y:S01]  /*1500*/  FFMA R27, R23, R27, R28 ;  /* 0x0000001b171b7223 */ /* 0x008fe2000000001c */
[----:B------:R-:W-:-:S03]  /*1510*/  FMUL R28, R2, 0.59004360437393188477 ;  /* 0x3f170d19021c7820 */ /* 0x000fc60000400000 */
[----:B--2---:R-:W-:-:S04]  /*1520*/  FFMA R24, R24, R21, R27 ;  /* 0x0000001518187223 */ /* 0x004fc8000000001b */
[----:B----4-:R-:W-:Y:S01]  /*1530*/  FFMA R26, R25, R26, R24 ;  /* 0x0000001a191a7223 */ /* 0x010fe20000000018 */
[----:B------:R-:W-:Y:S01]  /*1540*/  FMUL R25, R2, R2 ;  /* 0x0000000202197220 */ /* 0x000fe20000400000 */
[----:B------:R-:W-:Y:S02]  /*1550*/  FMUL R24, R3, R3 ;  /* 0x0000000303187220 */ /* 0x000fe40000400000 */
[----:B-----5:R-:W-:Y:S01]  /*1560*/  FFMA R27, R29, R22, R26 ;  /* 0x000000161d1b7223 */ /* 0x020fe2000000001a */
[----:B------:R-:W-:Y:S01]  /*1570*/  FMUL R22, R3, 0.59004360437393188477 ;  /* 0x3f170d1903167820 */ /* 0x000fe20000400000 */
[C-C-:B------:R-:W-:Y:S01]  /*1580*/  FFMA R23, R25.reuse, 3, -R24.reuse ;  /* 0x4040000019177823 */ /* 0x140fe20000000818 */
[----:B------:R-:W-:Y:S01]  /*1590*/  MOV R29, 0x40a00000 ;  /* 0x40a00000001d7802 */ /* 0x000fe20000000f00 */
[----:B------:R-:W-:Y:S01]  /*15a0*/  FADD R21, R25, -R24 ;  /* 0x8000001819157221 */ /* 0x000fe20000000000 */
[----:B------:R-:W-:Y:S01]  /*15b0*/  FFMA R25, R24, -3, R25 ;  /* 0xc040000018197823 */ /* 0x000fe20000000019 */
[----:B------:R-:W-:Y:S01]  /*15c0*/  FMUL R22, R22, R23 ;  /* 0x0000001716167220 */ /* 0x000fe20000400000 */
[----:B------:R-:W-:Y:S01]  /*15d0*/  FMUL R26, R2, 2.8906114101409912109 ;  /* 0x4038ffc7021a7820 */ /* 0x000fe20000400000 */
[CC--:B------:R-:W-:Y:S01]  /*15e0*/  FFMA R24, R20.reuse, R29.reuse, -1 ;  /* 0xbf80000014187423 */ /* 0x0c0fe2000000001d */
[----:B------:R-:W-:Y:S01]  /*15f0*/  FFMA R23, R20, R29, -3 ;  /* 0xc040000014177423 */ /* 0x000fe2000000001d */
[----:B------:R-:W-:-:S04]  /*1600*/  FMUL R20, R0, 0.37317633628845214844 ;  /* 0x3ebf10f800147820 */ /* 0x000fc80000400000 */
[----:B------:R-:W-:Y:S01]  /*1610*/  FMUL R20, R20, R23 ;  /* 0x0000001714147220 */ /* 0x000fe20000400000 */
[----:B------:R-:W-:Y:S02]  /*1620*/  FMUL R23, R26, R3 ;  /* 0x000000031a177220 */ /* 0x000fe40000400000 */
[----:B------:R-:W2:Y:S01]  /*1630*/  LDG.E R26, desc[UR4][R4.64+0x8c] ;  /* 0x00008c04041a7981 */ /* 0x000ea2000c1e1900 */
[----:B------:R-:W-:-:S03]  /*1640*/  FMUL R25, R28, R25 ;  /* 0x000000191c197220 */ /* 0x000fc60000400000 */
[----:B------:R-:W3:Y:S01]  /*1650*/  LDG.E R28, desc[UR4][R4.64+0x90] ;  /* 0x00009004041c7981 */ /* 0x000ee2000c1e1900 */
[----:B------:R-:W-:Y:S01]  /*1660*/  FMUL R3, R3, 0.45704579353332519531 ;  /* 0x3eea01e803037820 */ /* 0x000fe20000400000 */
[----:B------:R-:W-:-:S03]  /*1670*/  FMUL R29, R2, 0.45704579353332519531 ;  /* 0x3eea01e8021d7820 */ /* 0x000fc60000400000 */
[----:B------:R-:W-:Y:S01]  /*1680*/  FMUL R3, R3, R24 ;  /* 0x0000001803037220 */ /* 0x000fe20000400000 */
[----:B------:R-:W-:Y:S01]  /*1690*/  FMUL R24, R24, R29 ;  /* 0x0000001d18187220 */ /* 0x000fe20000400000 */
[----:B------:R-:W-:-:S04]  /*16a0*/  FMUL R29, R2, 1.0925480127334594727 ;  /* 0x3f8bd89d021d7820 */ /* 0x000fc80000400000 */
[----:B------:R-:W-:Y:S02]  /*16b0*/  FMUL R2, R29, R0 ;  /* 0x000000001d027220 */ /* 0x000fe40000400000 */
[----:B------:R-:W4:Y:S01]  /*16c0*/  LDG.E R29, desc[UR4][R4.64+0x20] ;  /* 0x00002004041d7981 */ /* 0x000f22000c1e1900 */
[----:B--2---:R-:W-:-:S03]  /*16d0*/  FFMA R27, R18, R26, R27 ;  /* 0x0000001a121b7223 */ /* 0x004fc6000000001b */
[----:B------:R-:W2:Y:S01]  /*16e0*/  LDG.E R26, desc[UR4][R4.64+0x58] ;  /* 0x00005804041a7981 */ /* 0x000ea2000c1e1900 */
[----:B---3--:R-:W-:-:S03]  /*16f0*/  FFMA R2, R2, R28, R27 ;  /* 0x0000001c02027223 */ /* 0x008fc6000000001b */
[----:B------:R-:W3:Y:S04]  /*1700*/  LDG.E R28, desc[UR4][R4.64+0x1c] ;  /* 0x00001c04041c7981 */ /* 0x000ee8000c1e1900 */
[----:B------:R-:W5:Y:S01]  /*1710*/  LDG.E R27, desc[UR4][R4.64+0x94] ;  /* 0x00009404041b7981 */ /* 0x000f62000c1e1900 */
[----:B------:R-:W-:-:S04]  /*1720*/  FMUL R18, R21, 0.54627400636672973633 ;  /* 0x3f0bd89d15127820 */ /* 0x000fc80000400000 */
[C---:B---3--:R-:W-:Y:S01]  /*1730*/  FFMA R7, R18.reuse, R28, R7 ;  /* 0x0000001c12077223 */ /* 0x048fe20000000007 */
[----:B--2---:R-:W-:Y:S01]  /*1740*/  FFMA R6, R18, R26, R6 ;  /* 0x0000001a12067223 */ /* 0x004fe20000000006 */
[----:B------:R-:W2:Y:S02]  /*1750*/  LDG.E R28, desc[UR4][R4.64+0x74] ;  /* 0x00007404041c7981 */ /* 0x000ea4000c1e1900 */
[----:B----4-:R-:W-:Y:S02]  /*1760*/  FFMA R7, R22, R29, R7 ;  /* 0x0000001d16077223 */ /* 0x010fe40000000007 */
[----:B------:R-:W3:Y:S01]  /*1770*/  LDG.E R29, desc[UR4][R4.64+0x5c] ;  /* 0x00005c04041d7981 */ /* 0x000ee2000c1e1900 */
[----:B-----5:R-:W-:-:S03]  /*1780*/  FFMA R27, R18, R27, R2 ;  /* 0x0000001b121b7223 */ /* 0x020fc60000000002 */
[----:B------:R-:W4:Y:S04]  /*1790*/  LDG.E R26, desc[UR4][R4.64+0x98] ;  /* 0x00009804041a7981 */ /* 0x000f28000c1e1900 */
[----:B------:R-:W5:Y:S04]  /*17a0*/  LDG.E R18, desc[UR4][R4.64+0x24] ;  /* 0x0000240404127981 */ /* 0x000f68000c1e1900 */
[----:B------:R-:W2:Y:S01]  /*17b0*/  LDG.E R2, desc[UR4][R4.64+0x60] ;  /* 0x0000600404027981 */ /* 0x000ea2000c1e1900 */
[----:B---3--:R-:W-:Y:S01]  /*17c0*/  FFMA R29, R22, R29, R6 ;  /* 0x0000001d161d7223 */ /* 0x008fe20000000006 */
[----:B------:R-:W-:-:S02]  /*17d0*/  FMUL R6, R23, R0 ;  /* 0x0000000017067220 */ /* 0x000fc40000400000 */
[----:B------:R-:W3:Y:S01]  /*17e0*/  LDG.E R23, desc[UR4][R4.64+0x64] ;  /* 0x0000640404177981 */ /* 0x000ee2000c1e1900 */
[----:B----4-:R-:W-:-:S03]  /*17f0*/  FFMA R27, R22, R26, R27 ;  /* 0x0000001a161b7223 */ /* 0x010fc6000000001b */
[----:B------:R-:W4:Y:S01]  /*1800*/  LDG.E R26, desc[UR4][R4.64+0x9c] ;  /* 0x00009c04041a7981 */ /* 0x000f22000c1e1900 */
[----:B-----5:R-:W-:-:S03]  /*1810*/  FFMA R18, R6, R18, R7 ;  /* 0x0000001206127223 */ /* 0x020fc60000000007 */
[----:B------:R-:W5:Y:S01]  /*1820*/  LDG.E R7, desc[UR4][R4.64+0x28] ;  /* 0x0000280404077981 */ /* 0x000f62000c1e1900 */
[----:B--2---:R-:W-:-:S03]  /*1830*/  FFMA R22, R6, R2, R29 ;  /* 0x0000000206167223 */ /* 0x004fc6000000001d */
[----:B------:R-:W2:Y:S01]  /*1840*/  LDG.E R2, desc[UR4][R4.64+0xa0] ;  /* 0x0000a00404027981 */ /* 0x000ea2000c1e1900 */
[C---:B---3--:R-:W-:Y:S01]  /*1850*/  FFMA R23, R3.reuse, R23, R22 ;  /* 0x0000001703177223 */ /* 0x048fe20000000016 */
[----:B----4-:R-:W-:Y:S02]  /*1860*/  FFMA R29, R6, R26, R27 ;  /* 0x0000001a061d7223 */ /* 0x010fe4000000001b */
[----:B------:R-:W3:Y:S01]  /*1870*/  LDG.E R6, desc[UR4][R4.64+0x68] ;  /* 0x0000680404067981 */ /* 0x000ee2000c1e1900 */
[----:B-----5:R-:W-:-:S03]  /*1880*/  FFMA R27, R3, R7, R18 ;  /* 0x00000007031b7223 */ /* 0x020fc60000000012 */
[----:B------:R-:W4:Y:S01]  /*1890*/  LDG.E R18, desc[UR4][R4.64+0x2c] ;  /* 0x00002c0404127981 */ /* 0x000f22000c1e1900 */
[----:B--2---:R-:W-:-:S03]  /*18a0*/  FFMA R3, R3, R2, R29 ;  /* 0x0000000203037223 */ /* 0x004fc6000000001d */
[----:B------:R-:W2:Y:S04]  /*18b0*/  LDG.E R29, desc[UR4][R4.64+0x30] ;  /* 0x00003004041d7981 */ /* 0x000ea8000c1e1900 */
[----:B------:R-:W5:Y:S04]  /*18c0*/  LDG.E R7, desc[UR4][R4.64+0x6c] ;  /* 0x00006c0404077981 */ /* 0x000f68000c1e1900 */
[----:B------:R-:W5:Y:S01]  /*18d0*/  LDG.E R2, desc[UR4][R4.64+0x34] ;  /* 0x0000340404027981 */ /* 0x000f62000c1e1900 */
[----:B------:R-:W-:-:S04]  /*18e0*/  FMUL R0, R0, 1.4453057050704956055 ;  /* 0x3fb8ffc700007820 */ /* 0x000fc80000400000 */
[----:B------:R-:W-:Y:S02]  /*18f0*/  FMUL R21, R21, R0 ;  /* 0x0000000015157220 */ /* 0x000fe40000400000 */
[----:B------:R-:W5:Y:S01]  /*1900*/  LDG.E R0, desc[UR4][R4.64+0xa4] ;  /* 0x0000a40404007981 */ /* 0x000f62000c1e1900 */
[----:B---3--:R-:W-:-:S03]  /*1910*/  FFMA R22, R20, R6, R23 ;  /* 0x0000000614167223 */ /* 0x008fc60000000017 */
[----:B------:R-:W3:Y:S01]  /*1920*/  LDG.E R6, desc[UR4][R4.64+0x38] ;  /* 0x0000380404067981 */ /* 0x000ee2000c1e1900 */
[----:B----4-:R-:W-:-:S03]  /*1930*/  FFMA R27, R20, R18, R27 ;  /* 0x00000012141b7223 */ /* 0x010fc6000000001b */
[----:B------:R-:W4:Y:S01]  /*1940*/  LDG.E R18, desc[UR4][R4.64+0x70] ;  /* 0x0000700404127981 */ /* 0x000f22000c1e1900 */
[C---:B--2---:R-:W-:Y:S01]  /*1950*/  FFMA R26, R24.reuse, R29, R27 ;  /* 0x0000001d181a7223 */ /* 0x044fe2000000001b */
[----:B-----5:R-:W-:Y:S02]  /*1960*/  FFMA R22, R24, R7, R22 ;  /* 0x0000000718167223 */ /* 0x020fe40000000016 */
[----:B------:R-:W2:Y:S01]  /*1970*/  LDG.E R7, desc[UR4][R4.64+0xa8] ;  /* 0x0000a80404077981 */ /* 0x000ea2000c1e1900 */
[----:B------:R-:W-:-:S03]  /*1980*/  FFMA R23, R21, R2, R26 ;  /* 0x0000000215177223 */ /* 0x000fc6000000001a */
[----:B------:R-:W5:Y:S04]  /*1990*/  LDG.E R2, desc[UR4][R4.64+0xac] ;  /* 0x0000ac0404027981 */ /* 0x000f68000c1e1900 */
[----:B------:R0:W5:Y:S01]  /*19a0*/  LDG.E R26, desc[UR4][R4.64+0xb0] ;  /* 0x0000b004041a7981 */ /* 0x000162000c1e1900 */
[----:B------:R-:W-:Y:S01]  /*19b0*/  FFMA R3, R20, R0, R3 ;  /* 0x0000000014037223 */ /* 0x000fe20000000003 */
[----:B0-----:R-:W-:Y:S01]  /*19c0*/  HFMA2 R5, -RZ, RZ, 1.125, -9232 ;  /* 0x3c80f082ff057431 */ /* 0x001fe200000001ff */
[----:B------:R-:W-:Y:S01]  /*19d0*/  MOV R27, 0x3f800000 ;  /* 0x3f800000001b7802 */ /* 0x000fe20000000f00 */
[----:B---3--:R-:W-:Y:S01]  /*19e0*/  FFMA R6, R25, R6, R23 ;  /* 0x0000000619067223 */ /* 0x008fe20000000017 */
[----:B----4-:R-:W-:Y:S01]  /*19f0*/  FFMA R18, R21, R18, R22 ;  /* 0x0000001215127223 */ /* 0x010fe20000000016 */
[----:B--2---:R-:W-:-:S03]  /*1a00*/  FFMA R24, R24, R7, R3 ;  /* 0x0000000718187223 */ /* 0x004fc60000000003 */
[----:B------:R-:W-:Y:S01]  /*1a10*/  FFMA R3, R25, R28, R18 ;  /* 0x0000001c19037223 */ /* 0x000fe20000000012 */
[----:B-----5:R-:W-:Y:S01]  /*1a20*/  FFMA R24, R21, R2, R24 ;  /* 0x0000000215187223 */ /* 0x020fe20000000018 */
[----:B------:R-:W-:-:S03]  /*1a30*/  FMUL R0, |R6|, 2.8853900432586669922 ;  /* 0x4038aa3b06007820 */ /* 0x000fc60000400200 */
[----:B------:R-:W-:Y:S01]  /*1a40*/  FFMA R25, R25, R26, R24 ;  /* 0x0000001a19197223 */ /* 0x000fe20000000018 */
[----:B------:R-:W-:-:S03]  /*1a50*/  FMUL R2, |R3|, 2.8853900432586669922 ;  /* 0x4038aa3b03027820 */ /* 0x000fc60000400200 */
[----:B------:R-:W-:Y:S01]  /*1a60*/  FMUL R22, |R25|, 2.8853900432586669922 ;  /* 0x4038aa3b19167820 */ /* 0x000fe20000400200 */
[----:B------:R-:W0:Y:S08]  /*1a70*/  MUFU.EX2 R0, R0 ;  /* 0x0000000000007308 */ /* 0x000e300000000800 */
[----:B------:R-:W1:Y:S08]  /*1a80*/  MUFU.EX2 R22, R22 ;  /* 0x0000001600167308 */ /* 0x000e700000000800 */
[----:B------:R-:W2:Y:S01]  /*1a90*/  MUFU.EX2 R2, R2 ;  /* 0x0000000200027308 */ /* 0x000ea20000000800 */
[----:B------:R-:W-:Y:S01]  /*1aa0*/  FMUL R21, R6, R6 ;  /* 0x0000000606157220 */ /* 0x000fe20000400000 */
[----:B0-----:R-:W-:-:S03]  /*1ab0*/  FADD R4, R0, 1 ;  /* 0x3f80000000047421 */ /* 0x001fc60000000000 */
[C---:B------:R-:W-:Y:S01]  /*1ac0*/  FFMA R0, R21.reuse, R5, -0.052303962409496307373 ;  /* 0xbd563cae15007423 */ /* 0x040fe20000000005 */
[----:B-1----:R-:W-:Y:S02]  /*1ad0*/  FADD R7, R22, 1 ;  /* 0x3f80000016077421 */ /* 0x002fe40000000000 */
[----:B------:R-:W0:Y:S01]  /*1ae0*/  MUFU.RCP R4, R4 ;  /* 0x0000000400047308 */ /* 0x000e220000001000 */
[----:B------:R-:W-:Y:S01]  /*1af0*/  FFMA R0, R21, R0, 0.1331529766321182251 ;  /* 0x3e08594115007423 */ /* 0x000fe20000000000 */
[----:B--2---:R-:W-:-:S06]  /*1b00*/  FADD R18, R2, 1 ;  /* 0x3f80000002127421 */ /* 0x004fcc0000000000 */
[----:B------:R-:W1:Y:S01]  /*1b10*/  MUFU.RCP R7, R7 ;  /* 0x0000000700077308 */ /* 0x000e620000001000 */
[----:B------:R-:W-:Y:S01]  /*1b20*/  FMUL R20, R3, R3 ;  /* 0x0000000303147220 */ /* 0x000fe20000400000 */
[----:B------:R-:W-:-:S06]  /*1b30*/  FFMA R0, R21, R0, -0.33332768082618713379 ;  /* 0xbeaaa9ed15007423 */ /* 0x000fcc0000000000 */
[----:B------:R-:W2:Y:S01]  /*1b40*/  MUFU.RCP R18, R18 ;  /* 0x0000001200127308 */ /* 0x000ea20000001000 */
[C---:B------:R-:W-:Y:S01]  /*1b50*/  FFMA R23, R20.reuse, R5, -0.052303962409496307373 ;  /* 0xbd563cae14177423 */ /* 0x040fe20000000005 */
[----:B------:R-:W-:Y:S01]  /*1b60*/  FFMA R21, R21, R0, RZ ;  /* 0x0000000015157223 */ /* 0x000fe200000000ff */
[----:B------:R-:W-:Y:S02]  /*1b70*/  FMUL R0, R25, R25 ;  /* 0x0000001919007220 */ /* 0x000fe40000400000 */
[----:B------:R-:W-:Y:S02]  /*1b80*/  FFMA R23, R20, R23, 0.1331529766321182251 ;  /* 0x3e08594114177423 */ /* 0x000fe40000000017 */
[----:B------:R-:W-:Y:S01]  /*1b90*/  FFMA R5, R0, R5, -0.052303962409496307373 ;  /* 0xbd563cae00057423 */ /* 0x000fe20000000005 */
[--C-:B0-----:R-:W-:Y:S01]  /*1ba0*/  FFMA R4, R4, -2, R27.reuse ;  /* 0xc000000004047823 */ /* 0x101fe2000000001b */
[----:B------:R-:W-:Y:S01]  /*1bb0*/  FFMA R2, R20, R23, -0.33332768082618713379 ;  /* 0xbeaaa9ed14027423 */ /* 0x000fe20000000017 */
[----:B------:R-:W-:Y:S01]  /*1bc0*/  FSETP.GE.AND P1, PT, |R6|, 0.60000002384185791016, PT ;  /* 0x3f19999a0600780b */ /* 0x000fe20003f26200 */
[----:B-1----:R-:W-:Y:S01]  /*1bd0*/  FFMA R7, R7, -2, R27 ;  /* 0xc000000007077823 */ /* 0x002fe2000000001b */
[----:B------:R-:W-:Y:S01]  /*1be0*/  FSETP.GE.AND P3, PT, |R3|, 0.60000002384185791016, PT ;  /* 0x3f19999a0300780b */ /* 0x000fe20003f66200 */
[----:B------:R-:W-:Y:S01]  /*1bf0*/  FFMA R23, R0, R5, 0.1331529766321182251 ;  /* 0x3e08594100177423 */ /* 0x000fe20000000005 */
[----:B------:R-:W-:-:S02]  /*1c00*/  FSETP.GE.AND P5, PT, |R25|, 0.60000002384185791016, PT ;  /* 0x3f19999a1900780b */ /* 0x000fc40003fa6200 */
[----:B------:R-:W-:Y:S01]  /*1c10*/  FSETP.GE.AND P0, PT, |R6|, 9.010913848876953125, PT ;  /* 0x41102cb40600780b */ /* 0x000fe20003f06200 */
[----:B--2---:R-:W-:Y:S01]  /*1c20*/  FFMA R18, R18, -2, R27 ;  /* 0xc000000012127823 */ /* 0x004fe2000000001b */
[----:B------:R-:W-:Y:S01]  /*1c30*/  FSETP.GE.AND P4, PT, |R25|, 9.010913848876953125, PT ;  /* 0x41102cb41900780b */ /* 0x000fe20003f86200 */
[----:B------:R-:W-:Y:S01]  /*1c40*/  FFMA R23, R0, R23, -0.33332768082618713379 ;  /* 0xbeaaa9ed00177423 */ /* 0x000fe20000000017 */
[----:B------:R-:W-:Y:S02]  /*1c50*/  FSETP.GE.AND P2, PT, |R3|, 9.010913848876953125, PT ;  /* 0x41102cb40300780b */ /* 0x000fe40003f46200 */
[----:B------:R-:W-:Y:S02]  /*1c60*/  FSEL R5, R4, 1, !P0 ;  /* 0x3f80000004057808 */ /* 0x000fe40004000000 */
[----:B------:R-:W-:Y:S01]  /*1c70*/  FSEL R4, R7, 1, !P4 ;  /* 0x3f80000007047808 */ /* 0x000fe20006000000 */
[----:B------:R-:W-:Y:S01]  /*1c80*/  HFMA2 R7, -RZ, RZ, 1.75, 0 ;  /* 0x3f000000ff077431 */ /* 0x000fe200000001ff */
[----:B------:R-:W-:Y:S01]  /*1c90*/  FSEL R18, R18, 1, !P2 ;  /* 0x3f80000012127808 */ /* 0x000fe20005000000 */
[----:B------:R-:W-:Y:S01]  /*1ca0*/  FFMA R2, R20, R2, RZ ;  /* 0x0000000214027223 */ /* 0x000fe200000000ff */
[----:B------:R-:W-:Y:S01]  /*1cb0*/  FFMA R0, R0, R23, RZ ;  /* 0x0000001700007223 */ /* 0x000fe200000000ff */
[--C-:B------:R-:W-:Y:S01]  /*1cc0*/  LOP3.LUT R5, R5, 0x80000000, R6.reuse, 0xb8, !PT ;  /* 0x8000000005057812 */ /* 0x100fe200078eb806 */
[----:B------:R-:W-:Y:S01]  /*1cd0*/  @!P1 FFMA R5, R6, R21, R6 ;  /* 0x0000001506059223 */ /* 0x000fe20000000006 */
[--C-:B------:R-:W-:Y:S01]  /*1ce0*/  LOP3.LUT R18, R18, 0x80000000, R3.reuse, 0xb8, !PT ;  /* 0x8000000012127812 */ /* 0x100fe200078eb803 */
[----:B------:R-:W-:Y:S01]  /*1cf0*/  @!P3 FFMA R18, R3, R2, R3 ;  /* 0x000000020312b223 */ /* 0x000fe20000000003 */
[--C-:B------:R-:W-:Y:S01]  /*1d00*/  LOP3.LUT R4, R4, 0x80000000, R25.reuse, 0xb8, !PT ;  /* 0x8000000004047812 */ /* 0x100fe200078eb819 */
[----:B------:R-:W-:Y:S01]  /*1d10*/  @!P5 FFMA R4, R25, R0, R25 ;  /* 0x000000001904d223 */ /* 0x000fe20000000019 */
[----:B------:R-:W-:Y:S01]  /*1d20*/  FADD R3, -R14, 1 ;  /* 0x3f8000000e037421 */ /* 0x000fe20000000100 */
[-C--:B------:R-:W-:Y:S01]  /*1d30*/  FFMA R5, R5, R7.reuse, 0.5 ;  /* 0x3f00000005057423 */ /* 0x080fe20000000007 */
[-C--:B------:R-:W-:Y:S01]  /*1d40*/  FFMA R18, R18, R7.reuse, 0.5 ;  /* 0x3f00000012127423 */ /* 0x080fe20000000007 */
[----:B------:R-:W-:-:S02]  /*1d50*/  FFMA R4, R4, R7, 0.5 ;  /* 0x3f00000004047423 */ /* 0x000fc40000000007 */
[-C--:B------:R-:W-:Y:S01]  /*1d60*/  FMUL R5, R5, R3.reuse ;  /* 0x0000000305057220 */ /* 0x080fe20000400000 */
[-C--:B------:R-:W-:Y:S01]  /*1d70*/  FMUL R18, R18, R3.reuse ;  /* 0x0000000312127220 */ /* 0x080fe20000400000 */
[-C--:B------:R-:W-:Y:S01]  /*1d80*/  FMUL R4, R4, R3.reuse ;  /* 0x0000000304047220 */ /* 0x080fe20000400000 */
[C---:B------:R-:W-:Y:S01]  /*1d90*/  FFMA R14, R19.reuse, R3, R14 ;  /* 0x00000003130e7223 */ /* 0x040fe2000000000e */
[C---:B------:R-:W-:Y:S01]  /*1da0*/  FFMA R16, R19.reuse, R5, R16 ;  /* 0x0000000513107223 */ /* 0x040fe20000000010 */
[C---:B------:R-:W-:Y:S01]  /*1db0*/  FFMA R15, R19.reuse, R18, R15 ;  /* 0x00000012130f7223 */ /* 0x040fe2000000000f */
[----:B------:R-:W-:-:S07]  /*1dc0*/  FFMA R17, R19, R4, R17 ;  /* 0x0000000413117223 */ /* 0x000fce0000000011 */
.L_x_6:
[----:B-12---:R-:W-:Y:S05]  /*1dd0*/  BSYNC.RECONVERGENT B0 ;  /* 0x0000000000007941 */ /* 0x006fea0003800200 */
.L_x_5:
[----:B------:R-:W-:Y:S02]  /*1de0*/  IADD3 R11, PT, PT, R11, 0x1, RZ ;  /* 0x000000010b0b7810 */ /* 0x000fe40007ffe0ff */
[----:B------:R-:W-:Y:S02]  /*1df0*/  FSETP.LT.AND P1, PT, R14, 0.99000000953674316406, PT ;  /* 0x3f7d70a40e00780b */ /* 0x000fe40003f21000 */
[----:B------:R-:W-:-:S13]  /*1e00*/  ISETP.GE.AND P0, PT, R11, R10, PT ;  /* 0x0000000a0b00720c */ /* 0x000fda0003f06270 */
[----:B------:R-:W-:Y:S05]  /*1e10*/  @!P0 BRA P1, `(.L_x_32) ;  /* 0xffffffe400808947 */ /* 0x000fea000083ffff */
[----:B------:R-:W-:Y:S05]  /*1e20*/  BSYNC.RECONVERGENT B1 ;  /* 0x0000000000017941 */ /* 0x000fea0003800200 */
.L_x_0:
[----:B------:R-:W0:Y:S01]  /*1e30*/  LDC.64 R2, c[0x0][0x380] ;  /* 0x0000e000ff027b82 */ /* 0x000e220000000a00 */
[----:B------:R-:W1:Y:S01]  /*1e40*/  LDCU UR11, c[0x0][0x388] ;  /* 0x00007100ff0b77ac */ /* 0x000e620008000800 */
[----:B------:R-:W-:Y:S01]  /*1e50*/  FADD.SAT R4, RZ, R16 ;  /* 0x00000010ff047221 */ /* 0x000fe20000002000 */
[----:B------:R-:W-:Y:S01]  /*1e60*/  FADD.SAT R5, RZ, R15 ;  /* 0x0000000fff057221 */ /* 0x000fe20000002000 */
[----:B------:R-:W-:Y:S01]  /*1e70*/  FADD.SAT R6, RZ, R17 ;  /* 0x00000011ff067221 */ /* 0x000fe20000002000 */
[----:B------:R-:W-:Y:S01]  /*1e80*/  MOV R7, 0x3f800000 ;  /* 0x3f80000000077802 */ /* 0x000fe20000000f00 */
[----:B-1----:R-:W-:-:S04]  /*1e90*/  IMAD R9, R8, UR11, R9 ;  /* 0x0000000b08097c24 */ /* 0x002fc8000f8e0209 */
[----:B0-----:R-:W-:-:S05]  /*1ea0*/  IMAD.WIDE R2, R9, 0x10, R2 ;  /* 0x0000001009027825 */ /* 0x001fca00078e0202 */
[----:B------:R-:W-:Y:S01]  /*1eb0*/  STG.E.128 desc[UR4][R2.64], R4 ;  /* 0x0000000402007986 */ /* 0x000fe2000c101d04 */
[----:B------:R-:W-:Y:S05]  /*1ec0*/  EXIT ;  /* 0x000000000000794d */ /* 0x000fea0003800000 */
        .weak           $__internal_0_$__cuda_sm20_rcp_rn_f32_slowpath
        .type           $__internal_0_$__cuda_sm20_rcp_rn_f32_slowpath,@function
        .size           $__internal_0_$__cuda_sm20_rcp_rn_f32_slowpath,($__internal_1_$__cuda_sm20_sqrt_rn_f32_slowpath - $__internal_0_$__cuda_sm20_rcp_rn_f32_slowpath)
$__internal_0_$__cuda_sm20_rcp_rn_f32_slowpath:
[----:B------:R-:W-:Y:S01]  /*1ed0*/  SHF.L.U32 R2, R23, 0x1, RZ ;  /* 0x0000000117027819 */ /* 0x000fe200000006ff */
[----:B------:R-:W-:Y:S01]  /*1ee0*/  BSSY.RECONVERGENT B3, `(.L_x_33) ;  /* 0x0000031000037945 */ /* 0x000fe20003800200 */
[----:B------:R-:W-:Y:S02]  /*1ef0*/  MOV R0, R23 ;  /* 0x0000001700007202 */ /* 0x000fe40000000f00 */
[----:B------:R-:W-:-:S04]  /*1f00*/  SHF.R.U32.HI R2, RZ, 0x18, R2 ;  /* 0x00000018ff027819 */ /* 0x000fc80000011602 */
[----:B------:R-:W-:-:S13]  /*1f10*/  ISETP.NE.U32.AND P0, PT, R2, RZ, PT ;  /* 0x000000ff0200720c */ /* 0x000fda0003f05070 */
[----:B------:R-:W-:Y:S05]  /*1f20*/  @P0 BRA `(.L_x_34) ;  /* 0x0000000000280947 */ /* 0x000fea0003800000 */
[----:B------:R-:W-:-:S04]  /*1f30*/  SHF.L.U32 R2, R0, 0x1, RZ ;  /* 0x0000000100027819 */ /* 0x000fc800000006ff */
[----:B------:R-:W-:-:S13]  /*1f40*/  ISETP.NE.AND P0, PT, R2, RZ, PT ;  /* 0x000000ff0200720c */ /* 0x000fda0003f05270 */
[----:B------:R-:W-:Y:S01]  /*1f50*/  @P0 FFMA R20, R0, 1.84467440737095516160e+19, RZ ;  /* 0x5f80000000140823 */ /* 0x000fe200000000ff */
[----:B------:R-:W-:Y:S08]  /*1f60*/  @!P0 MUFU.RCP R3, R0 ;  /* 0x0000000000038308 */ /* 0x000ff00000001000 */
[----:B------:R-:W0:Y:S02]  /*1f70*/  @P0 MUFU.RCP R23, R20 ;  /* 0x0000001400170308 */ /* 0x000e240000001000 */
[----:B0-----:R-:W-:-:S04]  /*1f80*/  @P0 FFMA R2, R20, R23, -1 ;  /* 0xbf80000014020423 */ /* 0x001fc80000000017 */
[----:B------:R-:W-:-:S04]  /*1f90*/  @P0 FADD.FTZ R2, -R2, -RZ ;  /* 0x800000ff02020221 */ /* 0x000fc80000010100 */
[----:B------:R-:W-:-:S04]  /*1fa0*/  @P0 FFMA R2, R23, R2, R23 ;  /* 0x0000000217020223 */ /* 0x000fc80000000017 */
[----:B------:R-:W-:Y:S01]  /*1fb0*/  @P0 FFMA R3, R2, 1.84467440737095516160e+19, RZ ;  /* 0x5f80000002030823 */ /* 0x000fe200000000ff */
[----:B------:R-:W-:Y:S06]  /*1fc0*/  BRA `(.L_x_35) ;  /* 0x0000000000887947 */ /* 0x000fec0003800000 */
.L_x_34:
[----:B------:R-:W-:-:S04]  /*1fd0*/  IADD3 R3, PT, PT, R2, -0xfd, RZ ;  /* 0xffffff0302037810 */ /* 0x000fc80007ffe0ff */
[----:B------:R-:W-:-:S13]  /*1fe0*/  ISETP.GT.U32.AND P0, PT, R3, 0x1, PT ;  /* 0x000000010300780c */ /* 0x000fda0003f04070 */
[----:B------:R-:W-:Y:S05]  /*1ff0*/  @P0 BRA `(.L_x_36) ;  /* 0x0000000000780947 */ /* 0x000fea0003800000 */
[----:B------:R-:W-:Y:S01]  /*2000*/  LOP3.LUT R20, R0, 0x7fffff, RZ, 0xc0, !PT ;  /* 0x007fffff00147812 */ /* 0x000fe200078ec0ff */
[----:B------:R-:W-:-:S03]  /*2010*/  HFMA2 R26, -RZ, RZ, 0, 1.78813934326171875e-07 ;  /* 0x00000003ff1a7431 */ /* 0x000fc600000001ff */
[----:B------:R-:W-:-:S04]  /*2020*/  LOP3.LUT R20, R20, 0x3f800000, RZ, 0xfc, !PT ;  /* 0x3f80000014147812 */ /* 0x000fc800078efcff */
[----:B------:R-:W0:Y:S01]  /*2030*/  MUFU.RCP R23, R20 ;  /* 0x0000001400177308 */ /* 0x000e220000001000 */
[----:B------:R-:W-:Y:S01]  /*2040*/  SHF.L.U32 R25, R26, R3, RZ ;  /* 0x000000031a197219 */ /* 0x000fe200000006ff */
[----:B0-----:R-:W-:-:S04]  /*2050*/  FFMA R22, R20, R23, -1 ;  /* 0xbf80000014167423 */ /* 0x001fc80000000017 */
[----:B------:R-:W-:-:S04]  /*2060*/  FADD.FTZ R22, -R22, -RZ ;  /* 0x800000ff16167221 */ /* 0x000fc80000010100 */
[CCC-:B------:R-:W-:Y:S01]  /*2070*/  FFMA.RM R24, R23.reuse, R22.reuse, R23.reuse ;  /* 0x0000001617187223 */ /* 0x1c0fe20000004017 */
[----:B------:R-:W-:-:S04]  /*2080*/  FFMA.RP R23, R23, R22, R23 ;  /* 0x0000001617177223 */ /* 0x000fc80000008017 */
[C---:B------:R-:W-:Y:S02]  /*2090*/  LOP3.LUT R22, R24.reuse, 0x7fffff, RZ, 0xc0, !PT ;  /* 0x007fffff18167812 */ /* 0x040fe400078ec0ff */
[----:B------:R-:W-:Y:S02]  /*20a0*/  FSETP.NEU.FTZ.AND P0, PT, R24, R23, PT ;  /* 0x000000171800720b */ /* 0x000fe40003f1d000 */
[----:B------:R-:W-:Y:S02]  /*20b0*/  LOP3.LUT R22, R22, 0x800000, RZ, 0xfc, !PT ;  /* 0x0080000016167812 */ /* 0x000fe400078efcff */
[----:B------:R-:W-:Y:S02]  /*20c0*/  SEL R23, RZ, 0xffffffff, !P0 ;  /* 0xffffffffff177807 */ /* 0x000fe40004000000 */
[----:B------:R-:W-:Y:S02]  /*20d0*/  LOP3.LUT R20, R25, R22, RZ, 0xc0, !PT ;  /* 0x0000001619147212 */ /* 0x000fe400078ec0ff */
[----:B------:R-:W-:-:S02]  /*20e0*/  IADD3 R23, PT, PT, -R23, RZ, RZ ;  /* 0x000000ff17177210 */ /* 0x000fc40007ffe1ff */
[-C--:B------:R-:W-:Y:S02]  /*20f0*/  SHF.R.U32.HI R20, RZ, R3.reuse, R20 ;  /* 0x00000003ff147219 */ /* 0x080fe40000011614 */
[----:B------:R-:W-:Y:S02]  /*2100*/  LOP3.LUT P1, RZ, R23, R3, R22, 0xf8, !PT ;  /* 0x0000000317ff7212 */ /* 0x000fe4000782f816 */
[C---:B------:R-:W-:Y:S02]  /*2110*/  LOP3.LUT P0, RZ, R20.reuse, 0x1, RZ, 0xc0, !PT ;  /* 0x0000000114ff7812 */ /* 0x040fe4000780c0ff */
[----:B------:R-:W-:-:S04]  /*2120*/  LOP3.LUT P2, RZ, R20, 0x2, RZ, 0xc0, !PT ;  /* 0x0000000214ff7812 */ /* 0x000fc8000784c0ff */
[----:B------:R-:W-:Y:S02]  /*2130*/  PLOP3.LUT P0, PT, P0, P1, P2, 0xe0, 0x0 ;  /* 0x000000000000781c */ /* 0x000fe40000703c20 */
[----:B------:R-:W-:Y:S02]  /*2140*/  LOP3.LUT P1, RZ, R0, 0x7fffff, RZ, 0xc0, !PT ;  /* 0x007fffff00ff7812 */ /* 0x000fe4000782c0ff */
[----:B------:R-:W-:-:S04]  /*2150*/  SEL R3, RZ, 0x1, !P0 ;  /* 0x00000001ff037807 */ /* 0x000fc80004000000 */
[----:B------:R-:W-:-:S04]  /*2160*/  IADD3 R3, PT, PT, -R3, RZ, RZ ;  /* 0x000000ff03037210 */ /* 0x000fc80007ffe1ff */
[----:B------:R-:W-:Y:S02]  /*2170*/  ISETP.GE.AND P0, PT, R3, RZ, PT ;  /* 0x000000ff0300720c */ /* 0x000fe40003f06270 */
[----:B------:R-:W-:-:S04]  /*2180*/  IADD3 R3, PT, PT, R2, -0xfc, RZ ;  /* 0xffffff0402037810 */ /* 0x000fc80007ffe0ff */
[----:B------:R-:W-:-:S07]  /*2190*/  SHF.R.U32.HI R3, RZ, R3, R22 ;  /* 0x00000003ff037219 */ /* 0x000fce0000011616 */
[----:B------:R-:W-:-:S04]  /*21a0*/  @!P0 IADD3 R3, PT, PT, R3, 0x1, RZ ;  /* 0x0000000103038810 */ /* 0x000fc80007ffe0ff */
[----:B------:R-:W-:-:S04]  /*21b0*/  @!P1 SHF.L.U32 R3, R3, 0x1, RZ ;  /* 0x0000000103039819 */ /* 0x000fc800000006ff */
[----:B------:R-:W-:Y:S01]  /*21c0*/  LOP3.LUT R3, R3, 0x80000000, R0, 0xf8, !PT ;  /* 0x8000000003037812 */ /* 0x000fe200078ef800 */
[----:B------:R-:W-:Y:S06]  /*21d0*/  BRA `(.L_x_35) ;  /* 0x0000000000047947 */ /* 0x000fec0003800000 */
.L_x_36:
[----:B------:R0:W1:Y:S02]  /*21e0*/  MUFU.RCP R3, R0 ;  /* 0x0000000000037308 */ /* 0x0000640000001000 */
.L_x_35:
[----:B------:R-:W-:Y:S05]  /*21f0*/  BSYNC.RECONVERGENT B3 ;  /* 0x0000000000037941 */ /* 0x000fea0003800200 */
.L_x_33:
[----:B01----:R-:W-:Y:S01]  /*2200*/  MOV R0, R3 ;  /* 0x0000000300007202 */ /* 0x003fe20000000f00 */
[----:B------:R-:W-:Y:S01]  /*2210*/  HFMA2 R3, -RZ, RZ, 0, 0 ;  /* 0x00000000ff037431 */ /* 0x000fe200000001ff */
[----:B------:R-:W-:-:S04]  /*2220*/  MOV R2, R18 ;  /* 0x0000001200027202 */ /* 0x000fc80000000f00 */
[----:B------:R-:W-:Y:S05]  /*2230*/  RET.REL.NODEC R2 `(blendTilesKernel) ;  /* 0xffffffdc02707950 */ /* 0x000fea0003c3ffff */
        .weak           $__internal_1_$__cuda_sm20_sqrt_rn_f32_slowpath
        .type           $__internal_1_$__cuda_sm20_sqrt_rn_f32_slowpath,@function
        .size           $__internal_1_$__cuda_sm20_sqrt_rn_f32_slowpath,($__internal_2_$__cuda_sm3x_div_rn_noftz_f32_slowpath - $__internal_1_$__cuda_sm20_sqrt_rn_f32_slowpath)
$__internal_1_$__cuda_sm20_sqrt_rn_f32_slowpath:
[----:B------:R-:W-:-:S13]  /*2240*/  LOP3.LUT P0, RZ, R4, 0x7fffffff, RZ, 0xc0, !PT ;  /* 0x7fffffff04ff7812 */ /* 0x000fda000780c0ff */
[----:B------:R-:W-:Y:S01]  /*2250*/  @!P0 MOV R5, R4 ;  /* 0x0000000400058202 */ /* 0x000fe20000000f00 */
[----:B------:R-:W-:Y:S06]  /*2260*/  @!P0 BRA `(.L_x_37) ;  /* 0x0000000000408947 */ /* 0x000fec0003800000 */
[----:B------:R-:W-:-:S13]  /*2270*/  FSETP.GEU.FTZ.AND P0, PT, R4, RZ, PT ;  /* 0x000000ff0400720b */ /* 0x000fda0003f1e000 */
[----:B------:R-:W-:Y:S01]  /*2280*/  @!P0 MOV R5, 0x7fffffff ;  /* 0x7fffffff00058802 */ /* 0x000fe20000000f00 */
[----:B------:R-:W-:Y:S06]  /*2290*/  @!P0 BRA `(.L_x_37) ;  /* 0x0000000000348947 */ /* 0x000fec0003800000 */
[----:B------:R-:W-:-:S13]  /*22a0*/  FSETP.GTU.FTZ.AND P0, PT, |R4|, +INF , PT ;  /* 0x7f8000000400780b */ /* 0x000fda0003f1c200 */
[----:B------:R-:W-:Y:S01]  /*22b0*/  @P0 FADD.FTZ R5, R4, 1 ;  /* 0x3f80000004050421 */ /* 0x000fe20000010000 */
[----:B------:R-:W-:Y:S06]  /*22c0*/  @P0 BRA `(.L_x_37) ;  /* 0x0000000000280947 */ /* 0x000fec0003800000 */
[----:B------:R-:W-:-:S13]  /*22d0*/  FSETP.NEU.FTZ.AND P0, PT, |R4|, +INF , PT ;  /* 0x7f8000000400780b */ /* 0x000fda0003f1d200 */
[----:B------:R-:W-:-:S04]  /*22e0*/  @P0 FFMA R6, R4, 1.84467440737095516160e+19, RZ ;  /* 0x5f80000004060823 */ /* 0x000fc800000000ff */
[----:B------:R-:W0:Y:S02]  /*22f0*/  @P0 MUFU.RSQ R5, R6 ;  /* 0x0000000600050308 */ /* 0x000e240000001400 */
[----:B0-----:R-:W-:Y:S01]  /*2300*/  @P0 FMUL.FTZ R7, R6, R5 ;  /* 0x0000000506070220 */ /* 0x001fe20000410000 */
[----:B------:R-:W-:Y:S01]  /*2310*/  @P0 FMUL.FTZ R21, R5, 0.5 ;  /* 0x3f00000005150820 */ /* 0x000fe20000410000 */
[----:B------:R-:W-:Y:S02]  /*2320*/  @!P0 MOV R5, R4 ;  /* 0x0000000400058202 */ /* 0x000fe40000000f00 */
[----:B------:R-:W-:-:S04]  /*2330*/  @P0 FADD.FTZ R20, -R7, -RZ ;  /* 0x800000ff07140221 */ /* 0x000fc80000010100 */
[----:B------:R-:W-:-:S04]  /*2340*/  @P0 FFMA R20, R7, R20, R6 ;  /* 0x0000001407140223 */ /* 0x000fc80000000006 */
[----:B------:R-:W-:-:S04]  /*2350*/  @P0 FFMA R20, R20, R21, R7 ;  /* 0x0000001514140223 */ /* 0x000fc80000000007 */
[----:B------:R-:W-:-:S07]  /*2360*/  @P0 FMUL.FTZ R5, R20, 2.3283064365386962891e-10 ;  /* 0x2f80000014050820 */ /* 0x000fce0000410000 */
.L_x_37:
[----:B------:R-:W-:Y:S01]  /*2370*/  MOV R21, R5 ;  /* 0x0000000500157202 */ /* 0x000fe20000000f00 */
[----:B------:R-:W-:Y:S01]  /*2380*/  HFMA2 R5, -RZ, RZ, 0, 0 ;  /* 0x00000000ff057431 */ /* 0x000fe200000001ff */
[----:B------:R-:W-:-:S04]  /*2390*/  MOV R4, R22 ;  /* 0x0000001600047202 */ /* 0x000fc80000000f00 */
[----:B------:R-:W-:Y:S05]  /*23a0*/  RET.REL.NODEC R4 `(blendTilesKernel) ;  /* 0xffffffdc04147950 */ /* 0x000fea0003c3ffff */
        .weak           $__internal_2_$__cuda_sm3x_div_rn_noftz_f32_slowpath
        .type           $__internal_2_$__cuda_sm3x_div_rn_noftz_f32_slowpath,@function
        .size           $__internal_2_$__cuda_sm3x_div_rn_noftz_f32_slowpath,(.L_x_52 - $__internal_2_$__cuda_sm3x_div_rn_noftz_f32_slowpath)
$__internal_2_$__cuda_sm3x_div_rn_noftz_f32_slowpath:
[----:B------:R-:W-:Y:S01]  /*23b0*/  SHF.R.U32.HI R7, RZ, 0x17, R5 ;  /* 0x00000017ff077819 */ /* 0x000fe20000011605 */
[----:B------:R-:W-:Y:S01]  /*23c0*/  BSSY.RECONVERGENT B2, `(.L_x_38) ;  /* 0x0000062000027945 */ /* 0x000fe20003800200 */
[----:B------:R-:W-:Y:S02]  /*23d0*/  SHF.R.U32.HI R22, RZ, 0x17, R4 ;  /* 0x00000017ff167819 */ /* 0x000fe40000011604 */
[----:B------:R-:W-:Y:S02]  /*23e0*/  LOP3.LUT R7, R7, 0xff, RZ, 0xc0, !PT ;  /* 0x000000ff07077812 */ /* 0x000fe400078ec0ff */
[----:B------:R-:W-:Y:S02]  /*23f0*/  LOP3.LUT R22, R22, 0xff, RZ, 0xc0, !PT ;  /* 0x000000ff16167812 */ /* 0x000fe400078ec0ff */
[----:B------:R-:W-:Y:S02]  /*2400*/  IADD3 R24, PT, PT, R7, -0x1, RZ ;  /* 0xffffffff07187810 */ /* 0x000fe40007ffe0ff */
[----:B------:R-:W-:-:S02]  /*2410*/  IADD3 R23, PT, PT, R22, -0x1, RZ ;  /* 0xffffffff16177810 */ /* 0x000fc40007ffe0ff */
[----:B------:R-:W-:-:S04]  /*2420*/  ISETP.GT.U32.AND P0, PT, R24, 0xfd, PT ;  /* 0x000000fd1800780c */ /* 0x000fc80003f04070 */
[----:B------:R-:W-:-:S13]  /*2430*/  ISETP.GT.U32.OR P0, PT, R23, 0xfd, P0 ;  /* 0x000000fd1700780c */ /* 0x000fda0000704470 */
[----:B------:R-:W-:Y:S01]  /*2440*/  @!P0 MOV R6, RZ ;  /* 0x000000ff00068202 */ /* 0x000fe20000000f00 */
[----:B------:R-:W-:Y:S06]  /*2450*/  @!P0 BRA `(.L_x_39) ;  /* 0x00000000005c8947 */ /* 0x000fec0003800000 */
[----:B------:R-:W-:Y:S02]  /*2460*/  FSETP.GTU.FTZ.AND P0, PT, |R4|, +INF , PT ;  /* 0x7f8000000400780b */ /* 0x000fe40003f1c200 */
[----:B------:R-:W-:-:S04]  /*2470*/  FSETP.GTU.FTZ.AND P1, PT, |R5|, +INF , PT ;  /* 0x7f8000000500780b */ /* 0x000fc80003f3c200 */
[----:B------:R-:W-:-:S13]  /*2480*/  PLOP3.LUT P0, PT, P0, P1, PT, 0xf8, 0x8f ;  /* 0x00000000008f781c */ /* 0x000fda0000703f70 */
[----:B------:R-:W-:Y:S05]  /*2490*/  @P0 BRA `(.L_x_40) ;  /* 0x00000004004c0947 */ /* 0x000fea0003800000 */
[----:B------:R-:W-:-:S13]  /*24a0*/  LOP3.LUT P0, RZ, R5, 0x7fffffff, R4, 0xc8, !PT ;  /* 0x7fffffff05ff7812 */ /* 0x000fda000780c804 */
[----:B------:R-:W-:Y:S05]  /*24b0*/  @!P0 BRA `(.L_x_41) ;  /* 0x00000004003c8947 */ /* 0x000fea0003800000 */
[C---:B------:R-:W-:Y:S02]  /*24c0*/  FSETP.NEU.FTZ.AND P0, PT, |R4|.reuse, +INF , PT ;  /* 0x7f8000000400780b */ /* 0x040fe40003f1d200 */
[----:B------:R-:W-:Y:S02]  /*24d0*/  FSETP.NEU.FTZ.AND P2, PT, |R5|, +INF , PT ;  /* 0x7f8000000500780b */ /* 0x000fe40003f5d200 */
[----:B------:R-:W-:-:S11]  /*24e0*/  FSETP.NEU.FTZ.AND P1, PT, |R4|, +INF , PT ;  /* 0x7f8000000400780b */ /* 0x000fd60003f3d200 */
[----:B------:R-:W-:Y:S05]  /*24f0*/  @!P2 BRA !P0, `(.L_x_41) ;  /* 0x00000004002ca947 */ /* 0x000fea0004000000 */
[----:B------:R-:W-:-:S04]  /*2500*/  LOP3.LUT P0, RZ, R4, 0x7fffffff, RZ, 0xc0, !PT ;  /* 0x7fffffff04ff7812 */ /* 0x000fc8000780c0ff */
[----:B------:R-:W-:-:S13]  /*2510*/  PLOP3.LUT P0, PT, P2, P0, PT, 0x2f, 0xf2 ;  /* 0x0000000000f2781c */ /* 0x000fda0001700577 */
[----:B------:R-:W-:Y:S05]  /*2520*/  @P0 BRA `(.L_x_42) ;  /* 0x0000000400180947 */ /* 0x000fea0003800000 */
[----:B------:R-:W-:-:S04]  /*2530*/  LOP3.LUT P0, RZ, R5, 0x7fffffff, RZ, 0xc0, !PT ;  /* 0x7fffffff05ff7812 */ /* 0x000fc8000780c0ff */
[----:B------:R-:W-:-:S13]  /*2540*/  PLOP3.LUT P0, PT, P1, P0, PT, 0x2f, 0xf2 ;  /* 0x0000000000f2781c */ /* 0x000fda0000f00577 */
[----:B------:R-:W-:Y:S05]  /*2550*/  @P0 BRA `(.L_x_43) ;  /* 0x0000000400000947 */ /* 0x000fea0003800000 */
[----:B------:R-:W-:Y:S02]  /*2560*/  ISETP.GE.AND P0, PT, R23, RZ, PT ;  /* 0x000000ff1700720c */ /* 0x000fe40003f06270 */
[----:B------:R-:W-:-:S11]  /*2570*/  ISETP.GE.AND P1, PT, R24, RZ, PT ;  /* 0x000000ff1800720c */ /* 0x000fd60003f26270 */
[----:B------:R-:W-:Y:S01]  /*2580*/  @P0 MOV R6, RZ ;  /* 0x000000ff00060202 */ /* 0x000fe20000000f00 */
[----:B------:R-:W-:Y:S01]  /*2590*/  @!P0 FFMA R4, R4, 1.84467440737095516160e+19, RZ ;  /* 0x5f80000004048823 */ /* 0x000fe200000000ff */
[----:B------:R-:W-:Y:S01]  /*25a0*/  @!P0 MOV R6, 0xffffffc0 ;  /* 0xffffffc000068802 */ /* 0x000fe20000000f00 */
[----:B------:R-:W-:-:S03]  /*25b0*/  @!P1 FFMA R5, R5, 1.84467440737095516160e+19, RZ ;  /* 0x5f80000005059823 */ /* 0x000fc600000000ff */
[----:B------:R-:W-:-:S07]  /*25c0*/  @!P1 IADD3 R6, PT, PT, R6, 0x40, RZ ;  /* 0x0000004006069810 */ /* 0x000fce0007ffe0ff */
.L_x_39:
[----:B------:R-:W-:Y:S01]  /*25d0*/  LEA R24, R7, 0xc0800000, 0x17 ;  /* 0xc080000007187811 */ /* 0x000fe200078eb8ff */
[----:B------:R-:W-:Y:S01]  /*25e0*/  BSSY.RECONVERGENT B3, `(.L_x_44) ;  /* 0x0000036000037945 */ /* 0x000fe20003800200 */
[----:B------:R-:W-:Y:S02]  /*25f0*/  IADD3 R22, PT, PT, R22, -0x7f, RZ ;  /* 0xffffff8116167810 */ /* 0x000fe40007ffe0ff */
[----:B------:R-:W-:-:S03]  /*2600*/  IADD3 R25, PT, PT, -R24, R5, RZ ;  /* 0x0000000518197210 */ /* 0x000fc60007ffe1ff */
[C---:B------:R-:W-:Y:S01]  /*2610*/  IMAD R4, R22.reuse, -0x800000, R4 ;  /* 0xff80000016047824 */ /* 0x040fe200078e0204 */
[----:B------:R0:W1:Y:S01]  /*2620*/  MUFU.RCP R24, R25 ;  /* 0x0000001900187308 */ /* 0x0000620000001000 */
[----:B------:R-:W-:Y:S01]  /*2630*/  FADD.FTZ R23, -R25, -RZ ;  /* 0x800000ff19177221 */ /* 0x000fe20000010100 */
[----:B0-----:R-:W-:-:S04]  /*2640*/  IADD3 R25, PT, PT, R22, 0x7f, -R7 ;  /* 0x0000007f16197810 */ /* 0x001fc80007ffe807 */
[----:B------:R-:W-:Y:S01]  /*2650*/  IADD3 R25, PT, PT, R25, R6, RZ ;  /* 0x0000000619197210 */ /* 0x000fe20007ffe0ff */
[----:B-1----:R-:W-:-:S04]  /*2660*/  FFMA R5, R24, R23, 1 ;  /* 0x3f80000018057423 */ /* 0x002fc80000000017 */
[----:B------:R-:W-:-:S04]  /*2670*/  FFMA R5, R24, R5, R24 ;  /* 0x0000000518057223 */ /* 0x000fc80000000018 */
[----:B------:R-:W-:-:S04]  /*2680*/  FFMA R24, R4, R5, RZ ;  /* 0x0000000504187223 */ /* 0x000fc800000000ff */
[----:B------:R-:W-:-:S04]  /*2690*/  FFMA R26, R23, R24, R4 ;  /* 0x00000018171a7223 */ /* 0x000fc80000000004 */
[----:B------:R-:W-:-:S04]  /*26a0*/  FFMA R24, R5, R26, R24 ;  /* 0x0000001a05187223 */ /* 0x000fc80000000018 */
[----:B------:R-:W-:-:S04]  /*26b0*/  FFMA R23, R23, R24, R4 ;  /* 0x0000001817177223 */ /* 0x000fc80000000004 */
[----:B------:R-:W-:-:S05]  /*26c0*/  FFMA R4, R5, R23, R24 ;  /* 0x0000001705047223 */ /* 0x000fca0000000018 */
[----:B------:R-:W-:-:S04]  /*26d0*/  SHF.R.U32.HI R7, RZ, 0x17, R4 ;  /* 0x00000017ff077819 */ /* 0x000fc80000011604 */
[----:B------:R-:W-:-:S04]  /*26e0*/  LOP3.LUT R7, R7, 0xff, RZ, 0xc0, !PT ;  /* 0x000000ff07077812 */ /* 0x000fc800078ec0ff */
[----:B------:R-:W-:-:S04]  /*26f0*/  IADD3 R7, PT, PT, R7, R25, RZ ;  /* 0x0000001907077210 */ /* 0x000fc80007ffe0ff */
[----:B------:R-:W-:-:S04]  /*2700*/  IADD3 R6, PT, PT, R7, -0x1, RZ ;  /* 0xffffffff07067810 */ /* 0x000fc80007ffe0ff */
[----:B------:R-:W-:-:S13]  /*2710*/  ISETP.GE.U32.AND P0, PT, R6, 0xfe, PT ;  /* 0x000000fe0600780c */ /* 0x000fda0003f06070 */
[----:B------:R-:W-:Y:S05]  /*2720*/  @!P0 BRA `(.L_x_45) ;  /* 0x0000000000808947 */ /* 0x000fea0003800000 */
[----:B------:R-:W-:-:S13]  /*2730*/  ISETP.GT.AND P0, PT, R7, 0xfe, PT ;  /* 0x000000fe0700780c */ /* 0x000fda0003f04270 */
[----:B------:R-:W-:Y:S05]  /*2740*/  @P0 BRA `(.L_x_46) ;  /* 0x00000000006c0947 */ /* 0x000fea0003800000 */
[----:B------:R-:W-:-:S13]  /*2750*/  ISETP.GE.AND P0, PT, R7, 0x1, PT ;  /* 0x000000010700780c */ /* 0x000fda0003f06270 */
[----:B------:R-:W-:Y:S05]  /*2760*/  @P0 BRA `(.L_x_47) ;  /* 0x0000000000740947 */ /* 0x000fea0003800000 */
[----:B------:R-:W-:Y:S02]  /*2770*/  ISETP.GE.AND P0, PT, R7, -0x18, PT ;  /* 0xffffffe80700780c */ /* 0x000fe40003f06270 */
[----:B------:R-:W-:-:S11]  /*2780*/  LOP3.LUT R4, R4, 0x80000000, RZ, 0xc0, !PT ;  /* 0x8000000004047812 */ /* 0x000fd600078ec0ff */
[----:B------:R-:W-:Y:S05]  /*2790*/  @!P0 BRA `(.L_x_47) ;  /* 0x0000000000688947 */ /* 0x000fea0003800000 */
[-CC-:B------:R-:W-:Y:S01]  /*27a0*/  FFMA.RZ R6, R5, R23.reuse, R24.reuse ;  /* 0x0000001705067223 */ /* 0x180fe2000000c018 */
[C---:B------:R-:W-:Y:S02]  /*27b0*/  ISETP.NE.AND P2, PT, R7.reuse, RZ, PT ;  /* 0x000000ff0700720c */ /* 0x040fe40003f45270 */
[----:B------:R-:W-:Y:S02]  /*27c0*/  ISETP.NE.AND P1, PT, R7, RZ, PT ;  /* 0x000000ff0700720c */ /* 0x000fe40003f25270 */
[----:B------:R-:W-:Y:S01]  /*27d0*/  LOP3.LUT R22, R6, 0x7fffff, RZ, 0xc0, !PT ;  /* 0x007fffff06167812 */ /* 0x000fe200078ec0ff */
[CCC-:B------:R-:W-:Y:S01]  /*27e0*/  FFMA.RP R6, R5.reuse, R23.reuse, R24.reuse ;  /* 0x0000001705067223 */ /* 0x1c0fe20000008018 */
[----:B------:R-:W-:Y:S01]  /*27f0*/  FFMA.RM R5, R5, R23, R24 ;  /* 0x0000001705057223 */ /* 0x000fe20000004018 */
[----:B------:R-:W-:Y:S02]  /*2800*/  IADD3 R23, PT, PT, R7, 0x20, RZ ;  /* 0x0000002007177810 */ /* 0x000fe40007ffe0ff */
[----:B------:R-:W-:-:S02]  /*2810*/  LOP3.LUT R22, R22, 0x800000, RZ, 0xfc, !PT ;  /* 0x0080000016167812 */ /* 0x000fc400078efcff */
[----:B------:R-:W-:Y:S02]  /*2820*/  IADD3 R7, PT, PT, -R7, RZ, RZ ;  /* 0x000000ff07077210 */ /* 0x000fe40007ffe1ff */
[----:B------:R-:W-:Y:S02]  /*2830*/  SHF.L.U32 R23, R22, R23, RZ ;  /* 0x0000001716177219 */ /* 0x000fe400000006ff */
[----:B------:R-:W-:Y:S02]  /*2840*/  FSETP.NEU.FTZ.AND P0, PT, R6, R5, PT ;  /* 0x000000050600720b */ /* 0x000fe40003f1d000 */
[----:B------:R-:W-:Y:S02]  /*2850*/  SEL R5, R7, RZ, P2 ;  /* 0x000000ff07057207 */ /* 0x000fe40001000000 */
[----:B------:R-:W-:Y:S02]  /*2860*/  ISETP.NE.AND P1, PT, R23, RZ, P1 ;  /* 0x000000ff1700720c */ /* 0x000fe40000f25270 */
[----:B------:R-:W-:-:S02]  /*2870*/  SHF.R.U32.HI R5, RZ, R5, R22 ;  /* 0x00000005ff057219 */ /* 0x000fc40000011616 */
[----:B------:R-:W-:Y:S02]  /*2880*/  PLOP3.LUT P0, PT, P0, P1, PT, 0xf8, 0x8f ;  /* 0x00000000008f781c */ /* 0x000fe40000703f70 */
[----:B------:R-:W-:Y:S02]  /*2890*/  SHF.R.U32.HI R7, RZ, 0x1, R5 ;  /* 0x00000001ff077819 */ /* 0x000fe40000011605 */
[----:B------:R-:W-:-:S04]  /*28a0*/  SEL R6, RZ, 0x1, !P0 ;  /* 0x00000001ff067807 */ /* 0x000fc80004000000 */
[----:B------:R-:W-:-:S04]  /*28b0*/  LOP3.LUT R6, R6, 0x1, R7, 0xf8, !PT ;  /* 0x0000000106067812 */ /* 0x000fc800078ef807 */
[----:B------:R-:W-:-:S04]  /*28c0*/  LOP3.LUT R6, R6, R5, RZ, 0xc0, !PT ;  /* 0x0000000506067212 */ /* 0x000fc800078ec0ff */
[----:B------:R-:W-:-:S04]  /*28d0*/  IADD3 R7, PT, PT, R7, R6, RZ ;  /* 0x0000000607077210 */ /* 0x000fc80007ffe0ff */
[----:B------:R-:W-:Y:S01]  /*28e0*/  LOP3.LUT R4, R7, R4, RZ, 0xfc, !PT ;  /* 0x0000000407047212 */ /* 0x000fe200078efcff */
[----:B------:R-:W-:Y:S06]  /*28f0*/  BRA `(.L_x_47) ;  /* 0x0000000000107947 */ /* 0x000fec0003800000 */
.L_x_46:
[----:B------:R-:W-:-:S04]  /*2900*/  LOP3.LUT R4, R4, 0x80000000, RZ, 0xc0, !PT ;  /* 0x8000000004047812 */ /* 0x000fc800078ec0ff */
[----:B------:R-:W-:Y:S01]  /*2910*/  LOP3.LUT R4, R4, 0x7f800000, RZ, 0xfc, !PT ;  /* 0x7f80000004047812 */ /* 0x000fe200078efcff */
[----:B------:R-:W-:Y:S06]  /*2920*/  BRA `(.L_x_47) ;  /* 0x0000000000047947 */ /* 0x000fec0003800000 */
.L_x_45:
[----:B------:R-:W-:-:S07]  /*2930*/  LEA R4, R25, R4, 0x17 ;  /* 0x0000000419047211 */ /* 0x000fce00078eb8ff */
.L_x_47:
[----:B------:R-:W-:Y:S05]  /*2940*/  BSYNC.RECONVERGENT B3 ;  /* 0x0000000000037941 */ /* 0x000fea0003800200 */
.L_x_44:
[----:B------:R-:W-:Y:S05]  /*2950*/  BRA `(.L_x_48) ;  /* 0x0000000000207947 */ /* 0x000fea0003800000 */
.L_x_43:
[----:B------:R-:W-:-:S04]  /*2960*/  LOP3.LUT R4, R5, 0x80000000, R4, 0x48, !PT ;  /* 0x8000000005047812 */ /* 0x000fc800078e4804 */
[----:B------:R-:W-:Y:S01]  /*2970*/  LOP3.LUT R4, R4, 0x7f800000, RZ, 0xfc, !PT ;  /* 0x7f80000004047812 */ /* 0x000fe200078efcff */
[----:B------:R-:W-:Y:S06]  /*2980*/  BRA `(.L_x_48) ;  /* 0x0000000000147947 */ /* 0x000fec0003800000 */
.L_x_42:
[----:B------:R-:W-:Y:S01]  /*2990*/  LOP3.LUT R4, R5, 0x80000000, R4, 0x48, !PT ;  /* 0x8000000005047812 */ /* 0x000fe200078e4804 */
[----:B------:R-:W-:Y:S06]  /*29a0*/  BRA `(.L_x_48) ;  /* 0x00000000000c7947 */ /* 0x000fec0003800000 */
.L_x_41:
[----:B------:R-:W0:Y:S01]  /*29b0*/  MUFU.RSQ R4, -QNAN ;  /* 0xffc0000000047908 */ /* 0x000e220000001400 */
[----:B------:R-:W-:Y:S05]  /*29c0*/  BRA `(.L_x_48) ;  /* 0x0000000000047947 */ /* 0x000fea0003800000 */
.L_x_40:
[----:B------:R-:W-:-:S07]  /*29d0*/  FADD.FTZ R4, R4, R5 ;  /* 0x0000000504047221 */ /* 0x000fce0000010000 */
.L_x_48:
[----:B------:R-:W-:Y:S05]  /*29e0*/  BSYNC.RECONVERGENT B2 ;  /* 0x0000000000027941 */ /* 0x000fea0003800200 */
.L_x_38:
[----:B------:R-:W-:Y:S01]  /*29f0*/  HFMA2 R5, -RZ, RZ, 0, 0 ;  /* 0x00000000ff057431 */ /* 0x000fe200000001ff */
[----:B0-----:R-:W-:Y:S02]  /*2a00*/  MOV R6, R4 ;  /* 0x0000000400067202 */ /* 0x001fe40000000f00 */
[----:B------:R-:W-:-:S04]  /*2a10*/  MOV R4, R20 ;  /* 0x0000001400047202 */ /* 0x000fc80000000f00 */
[----:B------:R-:W-:Y:S05]  /*2a20*/  RET.REL.NODEC R4 `(blendTilesKernel) ;  /* 0xffffffd404747950 */ /* 0x000fea0003c3ffff */
.L_x_49:
[----:B------:R-:W-:-:S00]  /*2a30*/  BRA `(.L_x_49) ;  /* 0xfffffffc00fc7947 */ /* 0x000fc0000383ffff */
[----:B------:R-:W-:-:S00]  /*2a40*/  NOP ;  /* 0x0000000000007918 */ /* 0x000fc00000000000 */
        /* <DEDUP_REMOVED lines=11> */
.L_x_52:


//--------------------- .nv.shared.reserved.0     --------------------------
	.section	.nv.shared.reserved.0,"aw",@nobits
	.weak		__nv_reservedSMEM_offset_0_alias
	.size		__nv_reservedSMEM_offset_0_alias, 0, 64
	.other		__nv_reservedSMEM_offset_0_alias,@"STO_CUDA_RESERVED_SHARED STV_DEFAULT"
__nv_reservedSMEM_offset_0_alias:
	.zero		0
	.zero		64


//--------------------- .nv.constant0.blendTilesKernel --------------------------
	.section	.nv.constant0.blendTilesKernel,"a",@progbits
	.sectionflags	@""
	.align	4
.nv.constant0.blendTilesKernel:
	.zero		1008


//--------------------- SYMBOLS --------------------------

	.type		.nv.reservedSmem.offset0,@object
	.size		.nv.reservedSmem.offset0,0x4
